def matmul_kernel(
    a_ptr,
    b_ptr,
    c_ptr,
    M,
    N,
    K,
    stride_am,
    stride_ak,
    stride_bk,
    stride_bn,
    stride_cm,
    stride_cn,
    BLOCK_M: tl.constexpr,
    BLOCK_N: tl.constexpr,
    BLOCK_K: tl.constexpr,
    GROUP_M: tl.constexpr,
):
    pid = tl.program_id(axis=0)
    num_pid_m = tl.cdiv(M, BLOCK_M)
    num_pid_n = tl.cdiv(N, BLOCK_N)
    num_pid_in_group = GROUP_M * num_pid_n
    group_id = pid // num_pid_in_group
    first_pid_m = group_id * GROUP_M
    group_size_m = min(num_pid_m - first_pid_m, GROUP_M)
    pid_m = first_pid_m + ((pid % num_pid_in_group) % group_size_m)
    pid_n = (pid % num_pid_in_group) // group_size_m

    offs_am = (pid_m * BLOCK_M + tl.arange(0, BLOCK_M)) % M
    offs_bn = (pid_n * BLOCK_N + tl.arange(0, BLOCK_N)) % N
    offs_k = tl.arange(0, BLOCK_K)
    a_ptrs = a_ptr + offs_am[:, None] * stride_am + offs_k[None, :] * stride_ak
    b_ptrs = b_ptr + offs_k[:, None] * stride_bk + offs_bn[None, :] * stride_bn

    acc = tl.zeros((BLOCK_M, BLOCK_N), dtype=tl.float32)
    for kk in range(0, tl.cdiv(K, BLOCK_K)):
        a = tl.load(a_ptrs, mask=offs_k[None, :] < K - kk * BLOCK_K, other=0.0)
        b = tl.load(b_ptrs, mask=offs_k[:, None] < K - kk * BLOCK_K, other=0.0)
        acc = tl.dot(a, b, acc)
        a_ptrs += BLOCK_K * stride_ak
        b_ptrs += BLOCK_K * stride_bk

    c = acc.to(c_ptr.dtype.element_ty)
    offs_cm = pid_m * BLOCK_M + tl.arange(0, BLOCK_M)
    offs_cn = pid_n * BLOCK_N + tl.arange(0, BLOCK_N)
    c_ptrs = c_ptr + offs_cm[:, None] * stride_cm + offs_cn[None, :] * stride_cn
    mask = (offs_cm[:, None] < M) & (offs_cn[None, :] < N)
    tl.store(c_ptrs, c, mask=mask)

# config = {"BLOCK_K": 32, "BLOCK_M": 256, "BLOCK_N": 256, "GROUP_M": 8, "arch": "sm_90", "dtype": "fp16", "num_ctas": 2, "num_stages": 3, "num_warps": 4}
# arch = sm_90


// ===== COMPILED SASS (sm_90a) =====

	.target	sm_90a

	.elftype	@"ET_EXEC"


//--------------------- .note.nv.tkinfo           --------------------------
	.section	.note.nv.tkinfo,"",@"SHT_NOTE"
	.sectionflags	@"SHF_NOTE_NV_TKINFO"
	.tkinfo
        /*0018*/ 	.word	0x00000002
        /*0030*/ 	.string	""
        /*0030*/ 	.string	"ptxas"
        /*0030*/ 	.string	"Cuda compilation tools, release 13.0, V13.0.88"
        /*0030*/ 	.string	"Build cuda_13.0.r13.0/compiler.36424714_0"
        /*0030*/ 	.string	"-v  -suppress-debug-info  -lineinfo  -arch sm_90a "



//--------------------- .note.nv.cuinfo           --------------------------
	.section	.note.nv.cuinfo,"",@"SHT_NOTE"
	.sectionflags	@"SHF_NOTE_NV_CUINFO"
        /*0018*/ 	.short	0x0002
        /*001a*/ 	.short	0x005a
        /*001c*/ 	.short	0x0082
	.zero		2


//--------------------- .nv.info                  --------------------------
	.section	.nv.info,"",@"SHT_CUDA_INFO"
	.align	4


	//----- nvinfo : EIATTR_REGCOUNT
	.align		4
        /*0000*/ 	.byte	0x04, 0x2f
        /*0002*/ 	.short	(.L_1 - .L_0)
	.align		4
.L_0:
        /*0004*/ 	.word	index@(matmul_kernel)
        /*0008*/ 	.word	0x000000ff


	//----- nvinfo : EIATTR_FRAME_SIZE
	.align		4
.L_1:
        /*000c*/ 	.byte	0x04, 0x11
        /*000e*/ 	.short	(.L_3 - .L_2)
	.align		4
.L_2:
        /*0010*/ 	.word	index@(matmul_kernel)
        /*0014*/ 	.word	0x00000610


	//----- nvinfo : EIATTR_MIN_STACK_SIZE
	.align		4
.L_3:
        /*0018*/ 	.byte	0x04, 0x12
        /*001a*/ 	.short	(.L_5 - .L_4)
	.align		4
.L_4:
        /*001c*/ 	.word	index@(matmul_kernel)
        /*0020*/ 	.word	0x00000610
.L_5:


//--------------------- .nv.compat                --------------------------
	.section	.nv.compat,"",@"SHT_CUDA_COMPAT_INFO"
	.align	4
        /*0000*/ 	.byte	0x02, 0x09, 0x01, 0x00, 0x02, 0x02, 0x04, 0x00, 0x02, 0x05, 0x05, 0x00, 0x03, 0x07, 0x01, 0x01
        /*0010*/ 	.byte	0x02, 0x03, 0x00, 0x00, 0x02, 0x06, 0x01, 0x00, 0x04, 0x0b, 0x08, 0x00, 0x00, 0x00, 0x00, 0x00
        /*0020*/ 	.byte	0x00, 0x00, 0x00, 0x00


//--------------------- .nv.info.matmul_kernel    --------------------------
	.section	.nv.info.matmul_kernel,"",@"SHT_CUDA_INFO"
	.sectionflags	@""
	.align	4


	//----- nvinfo : EIATTR_CUDA_API_VERSION
	.align		4
        /*0000*/ 	.byte	0x04, 0x37
        /*0002*/ 	.short	(.L_7 - .L_6)
.L_6:
        /*0004*/ 	.word	0x00000082


	//----- nvinfo : EIATTR_KPARAM_INFO
	.align		4
.L_7:
        /*0008*/ 	.byte	0x04, 0x17
        /*000a*/ 	.short	(.L_9 - .L_8)
.L_8:
        /*000c*/ 	.word	0x00000000
        /*0010*/ 	.short	0x000d
        /*0012*/ 	.short	0x0048
        /*0014*/ 	.byte	0x00, 0xf4, 0x21, 0x00


	//----- nvinfo : EIATTR_KPARAM_INFO
	.align		4
.L_9:
        /*0018*/ 	.byte	0x04, 0x17
        /*001a*/ 	.short	(.L_11 - .L_10)
.L_10:
        /*001c*/ 	.word	0x00000000
        /*0020*/ 	.short	0x000c
        /*0022*/ 	.short	0x0040
        /*0024*/ 	.byte	0x00, 0xf4, 0x21, 0x00


	//----- nvinfo : EIATTR_KPARAM_INFO
	.align		4
.L_11:
        /*0028*/ 	.byte	0x04, 0x17
        /*002a*/ 	.short	(.L_13 - .L_12)
.L_12:
        /*002c*/ 	.word	0x00000000
        /*0030*/ 	.short	0x000b
        /*0032*/ 	.short	0x0038
        /*0034*/ 	.byte	0x00, 0xf0, 0x11, 0x00


	//----- nvinfo : EIATTR_KPARAM_INFO
	.align		4
.L_13:
        /*0038*/ 	.byte	0x04, 0x17
        /*003a*/ 	.short	(.L_15 - .L_14)
.L_14:
        /*003c*/ 	.word	0x00000000
        /*0040*/ 	.short	0x000a
        /*0042*/ 	.short	0x0034
        /*0044*/ 	.byte	0x00, 0xf0, 0x11, 0x00


	//----- nvinfo : EIATTR_KPARAM_INFO
	.align		4
.L_15:
        /*0048*/ 	.byte	0x04, 0x17
        /*004a*/ 	.short	(.L_17 - .L_16)
.L_16:
        /*004c*/ 	.word	0x00000000
        /*0050*/ 	.short	0x0009
        /*0052*/ 	.short	0x0030
        /*0054*/ 	.byte	0x00, 0xf0, 0x11, 0x00


	//----- nvinfo : EIATTR_KPARAM_INFO
	.align		4
.L_17:
        /*0058*/ 	.byte	0x04, 0x17
        /*005a*/ 	.short	(.L_19 - .L_18)
.L_18:
        /*005c*/ 	.word	0x00000000
        /*0060*/ 	.short	0x0008
        /*0062*/ 	.short	0x002c
        /*0064*/ 	.byte	0x00, 0xf0, 0x11, 0x00


	//----- nvinfo : EIATTR_KPARAM_INFO
	.align		4
.L_19:
        /*0068*/ 	.byte	0x04, 0x17
        /*006a*/ 	.short	(.L_21 - .L_20)
.L_20:
        /*006c*/ 	.word	0x00000000
        /*0070*/ 	.short	0x0007
        /*0072*/ 	.short	0x0028
        /*0074*/ 	.byte	0x00, 0xf0, 0x11, 0x00


	//----- nvinfo : EIATTR_KPARAM_INFO
	.align		4
.L_21:
        /*0078*/ 	.byte	0x04, 0x17
        /*007a*/ 	.short	(.L_23 - .L_22)
.L_22:
        /*007c*/ 	.word	0x00000000
        /*0080*/ 	.short	0x0006
        /*0082*/ 	.short	0x0024
        /*0084*/ 	.byte	0x00, 0xf0, 0x11, 0x00


	//----- nvinfo : EIATTR_KPARAM_INFO
	.align		4
.L_23:
        /*0088*/ 	.byte	0x04, 0x17
        /*008a*/ 	.short	(.L_25 - .L_24)
.L_24:
        /*008c*/ 	.word	0x00000000
        /*0090*/ 	.short	0x0005
        /*0092*/ 	.short	0x0020
        /*0094*/ 	.byte	0x00, 0xf0, 0x11, 0x00


	//----- nvinfo : EIATTR_KPARAM_INFO
	.align		4
.L_25:
        /*0098*/ 	.byte	0x04, 0x17
        /*009a*/ 	.short	(.L_27 - .L_26)
.L_26:
        /*009c*/ 	.word	0x00000000
        /*00a0*/ 	.short	0x0004
        /*00a2*/ 	.short	0x001c
        /*00a4*/ 	.byte	0x00, 0xf0, 0x11, 0x00


	//----- nvinfo : EIATTR_KPARAM_INFO
	.align		4
.L_27:
        /*00a8*/ 	.byte	0x04, 0x17
        /*00aa*/ 	.short	(.L_29 - .L_28)
.L_28:
        /*00ac*/ 	.word	0x00000000
        /*00b0*/ 	.short	0x0003
        /*00b2*/ 	.short	0x0018
        /*00b4*/ 	.byte	0x00, 0xf0, 0x11, 0x00


	//----- nvinfo : EIATTR_KPARAM_INFO
	.align		4
.L_29:
        /*00b8*/ 	.byte	0x04, 0x17
        /*00ba*/ 	.short	(.L_31 - .L_30)
.L_30:
        /*00bc*/ 	.word	0x00000000
        /*00c0*/ 	.short	0x0002
        /*00c2*/ 	.short	0x0010
        /*00c4*/ 	.byte	0x00, 0xf4, 0x21, 0x00


	//----- nvinfo : EIATTR_KPARAM_INFO
	.align		4
.L_31:
        /*00c8*/ 	.byte	0x04, 0x17
        /*00ca*/ 	.short	(.L_33 - .L_32)
.L_32:
        /*00cc*/ 	.word	0x00000000
        /*00d0*/ 	.short	0x0001
        /*00d2*/ 	.short	0x0008
        /*00d4*/ 	.byte	0x00, 0xf4, 0x21, 0x00


	//----- nvinfo : EIATTR_KPARAM_INFO
	.align		4
.L_33:
        /*00d8*/ 	.byte	0x04, 0x17
        /*00da*/ 	.short	(.L_35 - .L_34)
.L_34:
        /*00dc*/ 	.word	0x00000000
        /*00e0*/ 	.short	0x0000
        /*00e2*/ 	.short	0x0000
        /*00e4*/ 	.byte	0x00, 0xf4, 0x21, 0x00


	//----- nvinfo : EIATTR_EXPLICIT_CLUSTER
	.align		4
.L_35:
        /*00e8*/ 	.byte	0x01, 0x3e
	.zero		2


	//----- nvinfo : EIATTR_CTA_PER_CLUSTER
	.align		4
        /*00ec*/ 	.byte	0x04, 0x3d
        /*00ee*/ 	.short	(.L_37 - .L_36)
.L_36:
        /*00f0*/ 	.word	0x00000002
        /*00f4*/ 	.word	0x00000001
        /*00f8*/ 	.word	0x00000001


	//----- nvinfo : EIATTR_SPARSE_MMA_MASK
	.align		4
.L_37:
        /*00fc*/ 	.byte	0x03, 0x50
        /*00fe*/ 	.short	0x0000


	//----- nvinfo : EIATTR_MAXREG_COUNT
	.align		4
        /*0100*/ 	.byte	0x03, 0x1b
        /*0102*/ 	.short	0x00ff


	//----- nvinfo : EIATTR_NUM_BARRIERS
	.align		4
        /*0104*/ 	.byte	0x02, 0x4c
        /*0106*/ 	.byte	0x01
	.zero		1


	//----- nvinfo : EIATTR_ANNOTATIONS
	.align		4
        /*0108*/ 	.byte	0x04, 0x55
        /*010a*/ 	.short	(.L_39 - .L_38)


	//   ....[0]....
.L_38:
        /*010c*/ 	.word	0x00000001
        /*0110*/ 	.byte	0x80, 0x09, 0x00, 0x00, 0x01, 0x00, 0x00, 0x00, 0xe0, 0x3c, 0x00, 0x00, 0x01, 0x00, 0x00, 0x00
        /* <DEDUP_REMOVED lines=404> */
        /*1a60*/ 	.byte	0x00, 0xbf, 0x00, 0x00, 0x01, 0x00, 0x00, 0x00, 0xb0, 0xc6, 0x00, 0x00


	//----- nvinfo : EIATTR_MERCURY_ISA_VERSION
	.align		4
.L_39:
        /*1a6c*/ 	.byte	0x03, 0x5f
        /*1a6e*/ 	.short	0x0101


	//----- nvinfo : EIATTR_EXIT_INSTR_OFFSETS
	.align		4
        /*1a70*/ 	.byte	0x04, 0x1c
        /*1a72*/ 	.short	(.L_41 - .L_40)


	//   ....[0]....
.L_40:
        /*1a74*/ 	.word	0x000157b0


	//   ....[1]....
        /*1a78*/ 	.word	0x000157e0


	//----- nvinfo : EIATTR_REQNTID
	.align		4
.L_41:
        /*1a7c*/ 	.byte	0x04, 0x10
        /*1a7e*/ 	.short	(.L_43 - .L_42)
.L_42:
        /*1a80*/ 	.word	0x00000080
        /*1a84*/ 	.word	0x00000001
        /*1a88*/ 	.word	0x00000001


	//----- nvinfo : EIATTR_CBANK_PARAM_SIZE
	.align		4
.L_43:
        /*1a8c*/ 	.byte	0x03, 0x19
        /*1a8e*/ 	.short	0x0050


	//----- nvinfo : EIATTR_PARAM_CBANK
	.align		4
        /*1a90*/ 	.byte	0x04, 0x0a
        /*1a92*/ 	.short	(.L_45 - .L_44)
	.align		4
.L_44:
        /*1a94*/ 	.word	index@(.nv.constant0.matmul_kernel)
        /*1a98*/ 	.short	0x0210
        /*1a9a*/ 	.short	0x0050


	//----- nvinfo : EIATTR_SW_WAR
	.align		4
.L_45:
        /*1a9c*/ 	.byte	0x04, 0x36
        /*1a9e*/ 	.short	(.L_47 - .L_46)
.L_46:
        /*1aa0*/ 	.word	0x00000008
.L_47:


//--------------------- .nv.callgraph             --------------------------
	.section	.nv.callgraph,"",@"SHT_CUDA_CALLGRAPH"
	.align	4
	.sectionentsize	8
	.align		4
        /*0000*/ 	.word	0x00000000
	.align		4
        /*0004*/ 	.word	0xffffffff
	.align		4
        /*0008*/ 	.word	0x00000000
	.align		4
        /*000c*/ 	.word	0xfffffffe
	.align		4
        /*0010*/ 	.word	0x00000000
	.align		4
        /*0014*/ 	.word	0xfffffffd
	.align		4
        /*0018*/ 	.word	0x00000000
	.align		4
        /*001c*/ 	.word	0xfffffffc


//--------------------- .text.matmul_kernel       --------------------------
	.section	.text.matmul_kernel,"ax",@progbits
	.align	128
        .global         matmul_kernel
        .type           matmul_kernel,@function
        .size           matmul_kernel,(.L_x_3 - matmul_kernel)
        .other          matmul_kernel,@"STO_CUDA_ENTRY STV_DEFAULT"
matmul_kernel:
.text.matmul_kernel:
[----:B------:R-:W0:Y:S08]  /*0000*/  LDC R1, c[0x0][0x28] ;  /* 0x00000a00ff017b82 */ /* 0x000e300000000800 */
[----:B------:R-:W1:Y:S01]  /*0010*/  LDC.64 R152, c[0x0][0x228] ;  /* 0x00008a00ff987b82 */ /* 0x000e620000000a00 */
[----:B0-----:R-:W-:Y:S01]  /*0020*/  VIADD R1, R1, 0xfffff9f0 ;  /* 0xfffff9f001017836 */ /* 0x001fe20000000000 */
[----:B------:R-:W-:Y:S01]  /*0030*/  UMOV UR6, 0x400 ;  /* 0x0000040000067882 */ /* 0x000fe20000000000 */
[----:B------:R-:W-:Y:S01]  /*0040*/  ULDC.64 UR14, c[0x0][0x208] ;  /* 0x00008200000e7ab9 */ /* 0x000fe20000000a00 */
[----:B------:R-:W-:-:S02]  /*0050*/  CS2R R24, SRZ ;  /* 0x0000000000187805 */ /* 0x000fc4000001ff00 */
[----:B------:R-:W-:Y:S02]  /*0060*/  CS2R R26, SRZ ;  /* 0x00000000001a7805 */ /* 0x000fe4000001ff00 */
[----:B------:R-:W-:Y:S02]  /*0070*/  CS2R R28, SRZ ;  /* 0x00000000001c7805 */ /* 0x000fe4000001ff00 */
[----:B------:R-:W-:Y:S01]  /*0080*/  CS2R R30, SRZ ;  /* 0x00000000001e7805 */ /* 0x000fe2000001ff00 */
[----:B------:R-:W0:Y:S01]  /*0090*/  S2UR UR4, SR_CTAID.X ;  /* 0x00000000000479c3 */ /* 0x000e220000002500 */
[----:B------:R-:W-:Y:S02]  /*00a0*/  CS2R R32, SRZ ;  /* 0x0000000000207805 */ /* 0x000fe4000001ff00 */
[----:B------:R-:W-:Y:S02]  /*00b0*/  CS2R R34, SRZ ;  /* 0x0000000000227805 */ /* 0x000fe4000001ff00 */
[----:B------:R-:W-:-:S02]  /*00c0*/  CS2R R36, SRZ ;  /* 0x0000000000247805 */ /* 0x000fc4000001ff00 */
[----:B------:R-:W-:Y:S02]  /*00d0*/  CS2R R38, SRZ ;  /* 0x0000000000267805 */ /* 0x000fe4000001ff00 */
[----:B------:R-:W-:Y:S02]  /*00e0*/  CS2R R40, SRZ ;  /* 0x0000000000287805 */ /* 0x000fe4000001ff00 */
[----:B------:R-:W-:Y:S02]  /*00f0*/  CS2R R42, SRZ ;  /* 0x00000000002a7805 */ /* 0x000fe4000001ff00 */
[----:B------:R-:W-:Y:S01]  /*0100*/  CS2R R44, SRZ ;  /* 0x00000000002c7805 */ /* 0x000fe2000001ff00 */
[----:B------:R-:W2:Y:S01]  /*0110*/  S2UR UR12, SR_CgaCtaId ;  /* 0x00000000000c79c3 */ /* 0x000ea20000008800 */
[----:B------:R-:W-:Y:S02]  /*0120*/  CS2R R46, SRZ ;  /* 0x00000000002e7805 */ /* 0x000fe4000001ff00 */
[----:B------:R-:W-:-:S02]  /*0130*/  CS2R R48, SRZ ;  /* 0x0000000000307805 */ /* 0x000fc4000001ff00 */
[----:B------:R-:W-:Y:S02]  /*0140*/  CS2R R50, SRZ ;  /* 0x0000000000327805 */ /* 0x000fe4000001ff00 */
[----:B------:R-:W-:Y:S02]  /*0150*/  CS2R R52, SRZ ;  /* 0x0000000000347805 */ /* 0x000fe4000001ff00 */
[----:B------:R-:W-:Y:S02]  /*0160*/  CS2R R54, SRZ ;  /* 0x0000000000367805 */ /* 0x000fe4000001ff00 */
[----:B------:R-:W-:Y:S02]  /*0170*/  CS2R R56, SRZ ;  /* 0x0000000000387805 */ /* 0x000fe4000001ff00 */
[----:B------:R-:W-:Y:S01]  /*0180*/  CS2R R58, SRZ ;  /* 0x00000000003a7805 */ /* 0x000fe2000001ff00 */
[----:B-1----:R-:W-:Y:S01]  /*0190*/  VIADD R0, R153, 0xff ;  /* 0x000000ff99007836 */ /* 0x002fe20000000000 */
[----:B------:R-:W1:Y:S01]  /*01a0*/  LDC R196, c[0x0][0x230] ;  /* 0x00008c00ffc47b82 */ /* 0x000e620000000800 */
[----:B------:R-:W-:-:S02]  /*01b0*/  CS2R R60, SRZ ;  /* 0x00000000003c7805 */ /* 0x000fc4000001ff00 */
[----:B------:R-:W-:Y:S02]  /*01c0*/  CS2R R62, SRZ ;  /* 0x00000000003e7805 */ /* 0x000fe4000001ff00 */
[----:B------:R-:W-:Y:S02]  /*01d0*/  CS2R R64, SRZ ;  /* 0x0000000000407805 */ /* 0x000fe4000001ff00 */
[----:B------:R-:W-:Y:S02]  /*01e0*/  SHF.R.S32.HI R3, RZ, 0x1f, R0 ;  /* 0x0000001fff037819 */ /* 0x000fe40000011400 */
[----:B------:R-:W-:Y:S02]  /*01f0*/  CS2R R66, SRZ ;  /* 0x0000000000427805 */ /* 0x000fe4000001ff00 */
[----:B------:R-:W-:Y:S02]  /*0200*/  CS2R R68, SRZ ;  /* 0x0000000000447805 */ /* 0x000fe4000001ff00 */
[----:B0-----:R-:W-:Y:S01]  /*0210*/  I2FP.F32.U32 R5, UR4 ;  /* 0x0000000400057c45 */ /* 0x001fe20008201000 */
[----:B------:R-:W-:Y:S01]  /*0220*/  ULDC UR4, c[0x0][0x150] ;  /* 0x0000540000047ab9 */ /* 0x000fe20000000800 */
[----:B------:R-:W-:-:S02]  /*0230*/  LEA.HI R3, R3, R0, RZ, 0x8 ;  /* 0x0000000003037211 */ /* 0x000fc400078f40ff */
[----:B------:R-:W-:Y:S02]  /*0240*/  CS2R R70, SRZ ;  /* 0x0000000000467805 */ /* 0x000fe4000001ff00 */
[----:B------:R-:W-:Y:S01]  /*0250*/  CS2R R72, SRZ ;  /* 0x0000000000487805 */ /* 0x000fe2000001ff00 */
[----:B------:R-:W-:Y:S01]  /*0260*/  FMUL R5, R5, UR4 ;  /* 0x0000000405057c20 */ /* 0x000fe20008400000 */
[----:B------:R-:W-:Y:S02]  /*0270*/  SHF.R.S32.HI R3, RZ, 0x8, R3 ;  /* 0x00000008ff037819 */ /* 0x000fe40000011403 */
[----:B------:R-:W-:Y:S01]  /*0280*/  CS2R R74, SRZ ;  /* 0x00000000004a7805 */ /* 0x000fe2000001ff00 */
[----:B--2---:R-:W-:Y:S01]  /*0290*/  USHF.L.U32 UR5, UR12, 0x7, URZ ;  /* 0x000000070c057899 */ /* 0x004fe2000800063f */
[----:B------:R-:W-:Y:S01]  /*02a0*/  CS2R R76, SRZ ;  /* 0x00000000004c7805 */ /* 0x000fe2000001ff00 */
[----:B------:R-:W-:Y:S01]  /*02b0*/  ULEA UR12, UR12, UR6, 0x18 ;  /* 0x000000060c0c7291 */ /* 0x000fe2000f8ec03f */
[----:B------:R-:W-:Y:S01]  /*02c0*/  IMAD.SHL.U32 R4, R3, 0x8, RZ ;  /* 0x0000000803047824 */ /* 0x000fe200078e00ff */
[----:B------:R-:W0:Y:S01]  /*02d0*/  F2I.U32.TRUNC.NTZ R5, R5 ;  /* 0x0000000500057305 */ /* 0x000e22000020f000 */
[----:B------:R-:W-:Y:S01]  /*02e0*/  ULOP3.LUT UR5, UR5, 0x80, URZ, 0xc0, !UPT ;  /* 0x0000008005057892 */ /* 0x000fe2000f8ec03f */
[----:B------:R-:W-:-:S02]  /*02f0*/  CS2R R78, SRZ ;  /* 0x00000000004e7805 */ /* 0x000fc4000001ff00 */
[----:B------:R-:W-:Y:S02]  /*0300*/  CS2R R80, SRZ ;  /* 0x0000000000507805 */ /* 0x000fe4000001ff00 */
[----:B------:R-:W-:Y:S01]  /*0310*/  IABS R7, R4 ;  /* 0x0000000400077213 */ /* 0x000fe20000000000 */
[----:B-1----:R-:W-:Y:S01]  /*0320*/  VIADD R196, R196, 0x1f ;  /* 0x0000001fc4c47836 */ /* 0x002fe20000000000 */
[----:B------:R-:W-:Y:S02]  /*0330*/  CS2R R82, SRZ ;  /* 0x0000000000527805 */ /* 0x000fe4000001ff00 */
[----:B------:R-:W-:Y:S01]  /*0340*/  CS2R R84, SRZ ;  /* 0x0000000000547805 */ /* 0x000fe2000001ff00 */
[----:B------:R-:W1:Y:S01]  /*0350*/  I2F.RP R0, R7 ;  /* 0x0000000700007306 */ /* 0x000e620000209400 */
[----:B------:R-:W-:Y:S02]  /*0360*/  CS2R R86, SRZ ;  /* 0x0000000000567805 */ /* 0x000fe4000001ff00 */
[----:B------:R-:W-:-:S02]  /*0370*/  CS2R R88, SRZ ;  /* 0x0000000000587805 */ /* 0x000fc4000001ff00 */
[----:B------:R-:W-:Y:S02]  /*0380*/  CS2R R90, SRZ ;  /* 0x00000000005a7805 */ /* 0x000fe4000001ff00 */
[----:B------:R-:W-:Y:S02]  /*0390*/  CS2R R92, SRZ ;  /* 0x00000000005c7805 */ /* 0x000fe4000001ff00 */
[----:B------:R-:W-:Y:S02]  /*03a0*/  CS2R R94, SRZ ;  /* 0x00000000005e7805 */ /* 0x000fe4000001ff00 */
[----:B------:R-:W-:Y:S02]  /*03b0*/  CS2R R96, SRZ ;  /* 0x0000000000607805 */ /* 0x000fe4000001ff00 */
[----:B0-----:R-:W-:Y:S02]  /*03c0*/  IABS R11, R5 ;  /* 0x00000005000b7213 */ /* 0x001fe40000000000 */
[----:B------:R-:W-:-:S02]  /*03d0*/  CS2R R98, SRZ ;  /* 0x0000000000627805 */ /* 0x000fc4000001ff00 */
[----:B------:R-:W-:Y:S02]  /*03e0*/  CS2R R100, SRZ ;  /* 0x0000000000647805 */ /* 0x000fe4000001ff00 */
[----:B------:R-:W-:Y:S02]  /*03f0*/  CS2R R102, SRZ ;  /* 0x0000000000667805 */ /* 0x000fe4000001ff00 */
[----:B------:R-:W-:Y:S02]  /*0400*/  CS2R R104, SRZ ;  /* 0x0000000000687805 */ /* 0x000fe4000001ff00 */
[----:B------:R-:W-:Y:S02]  /*0410*/  CS2R R106, SRZ ;  /* 0x00000000006a7805 */ /* 0x000fe4000001ff00 */
[----:B------:R-:W-:Y:S02]  /*0420*/  CS2R R108, SRZ ;  /* 0x00000000006c7805 */ /* 0x000fe4000001ff00 */
[----:B------:R-:W-:Y:S01]  /*0430*/  CS2R R110, SRZ ;  /* 0x00000000006e7805 */ /* 0x000fe2000001ff00 */
[----:B-1----:R-:W0:Y:S01]  /*0440*/  MUFU.RCP R0, R0 ;  /* 0x0000000000007308 */ /* 0x002e220000001000 */
[----:B------:R-:W-:-:S02]  /*0450*/  CS2R R112, SRZ ;  /* 0x0000000000707805 */ /* 0x000fc4000001ff00 */
[----:B------:R-:W-:Y:S02]  /*0460*/  CS2R R114, SRZ ;  /* 0x0000000000727805 */ /* 0x000fe4000001ff00 */
[----:B------:R-:W-:Y:S02]  /*0470*/  CS2R R116, SRZ ;  /* 0x0000000000747805 */ /* 0x000fe4000001ff00 */
[----:B------:R-:W-:Y:S02]  /*0480*/  CS2R R118, SRZ ;  /* 0x0000000000767805 */ /* 0x000fe4000001ff00 */
[----:B------:R-:W-:Y:S02]  /*0490*/  CS2R R120, SRZ ;  /* 0x0000000000787805 */ /* 0x000fe4000001ff00 */
[----:B------:R-:W-:Y:S02]  /*04a0*/  CS2R R122, SRZ ;  /* 0x00000000007a7805 */ /* 0x000fe4000001ff00 */
        /* <DEDUP_REMOVED lines=9> */
[----:B------:R-:W-:Y:S01]  /*0540*/  CS2R R142, SRZ ;  /* 0x00000000008e7805 */ /* 0x000fe2000001ff00 */
[----:B0-----:R-:W-:Y:S01]  /*0550*/  VIADD R2, R0, 0xffffffe ;  /* 0x0ffffffe00027836 */ /* 0x001fe20000000000 */
[----:B------:R-:W-:Y:S02]  /*0560*/  IABS R0, R4 ;  /* 0x0000000400007213 */ /* 0x000fe40000000000 */
[----:B------:R-:W-:Y:S02]  /*0570*/  CS2R R144, SRZ ;  /* 0x0000000000907805 */ /* 0x000fe4000001ff00 */
[----:B------:R-:W-:Y:S01]  /*0580*/  CS2R R146, SRZ ;  /* 0x0000000000927805 */ /* 0x000fe2000001ff00 */
[----:B------:R0:W1:Y:S01]  /*0590*/  F2I.FTZ.U32.TRUNC.NTZ R3, R2 ;  /* 0x0000000200037305 */ /* 0x000062000021f000 */
[----:B------:R-:W-:Y:S01]  /*05a0*/  CS2R R148, SRZ ;  /* 0x0000000000947805 */ /* 0x000fe2000001ff00 */
[----:B------:R-:W-:Y:S01]  /*05b0*/  IMAD.MOV R0, RZ, RZ, -R0 ;  /* 0x000000ffff007224 */ /* 0x000fe200078e0a00 */
[----:B------:R-:W-:Y:S01]  /*05c0*/  CS2R R150, SRZ ;  /* 0x0000000000967805 */ /* 0x000fe2000001ff00 */
[----:B0-----:R-:W-:-:S02]  /*05d0*/  IMAD.MOV.U32 R2, RZ, RZ, RZ ;  /* 0x000000ffff027224 */ /* 0x001fc400078e00ff */
[----:B-1----:R-:W-:-:S04]  /*05e0*/  IMAD.MOV R6, RZ, RZ, -R3 ;  /* 0x000000ffff067224 */ /* 0x002fc800078e0a03 */
[----:B------:R-:W-:-:S04]  /*05f0*/  IMAD R9, R6, R7, RZ ;  /* 0x0000000706097224 */ /* 0x000fc800078e02ff */
[----:B------:R-:W-:-:S06]  /*0600*/  IMAD.HI.U32 R2, R3, R9, R2 ;  /* 0x0000000903027227 */ /* 0x000fcc00078e0002 */
[----:B------:R-:W-:-:S04]  /*0610*/  IMAD.HI.U32 R2, R2, R11, RZ ;  /* 0x0000000b02027227 */ /* 0x000fc800078e00ff */
[----:B------:R-:W-:-:S05]  /*0620*/  IMAD R0, R2, R0, R11 ;  /* 0x0000000002007224 */ /* 0x000fca00078e020b */
[----:B------:R-:W-:-:S13]  /*0630*/  ISETP.GT.U32.AND P1, PT, R7, R0, PT ;  /* 0x000000000700720c */ /* 0x000fda0003f24070 */
[----:B------:R-:W-:Y:S02]  /*0640*/  @!P1 IMAD.IADD R0, R0, 0x1, -R7 ;  /* 0x0000000100009824 */ /* 0x000fe400078e0a07 */
[----:B------:R-:W-:Y:S01]  /*0650*/  @!P1 VIADD R2, R2, 0x1 ;  /* 0x0000000102029836 */ /* 0x000fe20000000000 */
[----:B------:R-:W-:Y:S02]  /*0660*/  ISETP.NE.AND P1, PT, R4, RZ, PT ;  /* 0x000000ff0400720c */ /* 0x000fe40003f25270 */
[----:B------:R-:W-:Y:S02]  /*0670*/  ISETP.GE.U32.AND P0, PT, R0, R7, PT ;  /* 0x000000070000720c */ /* 0x000fe40003f06070 */
[----:B------:R-:W-:-:S04]  /*0680*/  LOP3.LUT R0, R5, R4, RZ, 0x3c, !PT ;  /* 0x0000000405007212 */ /* 0x000fc800078e3cff */
[----:B------:R-:W-:Y:S01]  /*0690*/  ISETP.GE.AND P2, PT, R0, RZ, PT ;  /* 0x000000ff0000720c */ /* 0x000fe20003f46270 */
[----:B------:R-:W-:-:S05]  /*06a0*/  VIADD R0, R152, 0xff ;  /* 0x000000ff98007836 */ /* 0x000fca0000000000 */
[----:B------:R-:W-:Y:S01]  /*06b0*/  SHF.R.S32.HI R3, RZ, 0x1f, R0 ;  /* 0x0000001fff037819 */ /* 0x000fe20000011400 */
[----:B------:R-:W-:-:S03]  /*06c0*/  @P0 VIADD R2, R2, 0x1 ;  /* 0x0000000102020836 */ /* 0x000fc60000000000 */
[----:B------:R-:W-:-:S03]  /*06d0*/  LEA.HI R3, R3, R0, RZ, 0x8 ;  /* 0x0000000003037211 */ /* 0x000fc600078f40ff */
[----:B------:R-:W-:Y:S01]  /*06e0*/  @!P2 IMAD.MOV R2, RZ, RZ, -R2 ;  /* 0x000000ffff02a224 */ /* 0x000fe200078e0a02 */
[----:B------:R-:W-:-:S05]  /*06f0*/  @!P1 LOP3.LUT R2, RZ, R4, RZ, 0x33, !PT ;  /* 0x00000004ff029212 */ /* 0x000fca00078e33ff */
[----:B------:R-:W-:Y:S02]  /*0700*/  IMAD.SHL.U32 R6, R2, 0x8, RZ ;  /* 0x0000000802067824 */ /* 0x000fe400078e00ff */
[----:B------:R-:W-:-:S03]  /*0710*/  IMAD.MOV R2, RZ, RZ, -R2 ;  /* 0x000000ffff027224 */ /* 0x000fc600078e0a02 */
[----:B------:R-:W-:Y:S01]  /*0720*/  LEA.HI.SX32 R3, R3, -R6, 0x18 ;  /* 0x8000000603037211 */ /* 0x000fe200078fc2ff */
[----:B------:R-:W-:-:S03]  /*0730*/  IMAD R4, R4, R2, R5 ;  /* 0x0000000204047224 */ /* 0x000fc600078e0205 */
[----:B------:R-:W-:Y:S02]  /*0740*/  VIMNMX R11, R3, 0x8, PT ;  /* 0x00000008030b7848 */ /* 0x000fe40003fe0100 */
[----:B------:R-:W-:Y:S02]  /*0750*/  IABS R9, R4 ;  /* 0x0000000400097213 */ /* 0x000fe40000000000 */
[----:B------:R-:W-:-:S04]  /*0760*/  IABS R7, R11 ;  /* 0x0000000b00077213 */ /* 0x000fc80000000000 */
[----:B------:R-:W0:Y:S08]  /*0770*/  I2F.RP R0, R7 ;  /* 0x0000000700007306 */ /* 0x000e300000209400 */
[----:B0-----:R-:W0:Y:S02]  /*0780*/  MUFU.RCP R0, R0 ;  /* 0x0000000000007308 */ /* 0x001e240000001000 */
[----:B0-----:R-:W-:-:S06]  /*0790*/  VIADD R3, R0, 0xffffffe ;  /* 0x0ffffffe00037836 */ /* 0x001fcc0000000000 */
[----:B------:R-:W0:Y:S02]  /*07a0*/  F2I.FTZ.U32.TRUNC.NTZ R3, R3 ;  /* 0x0000000300037305 */ /* 0x000e24000021f000 */
[----:B0-----:R-:W-:-:S04]  /*07b0*/  IMAD.MOV R8, RZ, RZ, -R3 ;  /* 0x000000ffff087224 */ /* 0x001fc800078e0a03 */
[----:B------:R-:W-:Y:S01]  /*07c0*/  IMAD.MOV.U32 R2, RZ, RZ, R8 ;  /* 0x000000ffff027224 */ /* 0x000fe200078e0008 */
[----:B------:R-:W-:-:S03]  /*07d0*/  IABS R8, R11 ;  /* 0x0000000b00087213 */ /* 0x000fc60000000000 */
[----:B------:R-:W-:Y:S02]  /*07e0*/  IMAD R5, R2, R7, RZ ;  /* 0x0000000702057224 */ /* 0x000fe400078e02ff */
[----:B------:R-:W-:Y:S02]  /*07f0*/  IMAD.MOV.U32 R2, RZ, RZ, RZ ;  /* 0x000000ffff027224 */ /* 0x000fe400078e00ff */
[----:B------:R-:W-:Y:S02]  /*0800*/  IMAD.MOV R0, RZ, RZ, -R8 ;  /* 0x000000ffff007224 */ /* 0x000fe400078e0a08 */
        /* <DEDUP_REMOVED lines=9> */
[----:B------:R-:W-:-:S07]  /*08a0*/  ISETP.GE.AND P2, PT, R0, RZ, PT ;  /* 0x000000ff0000720c */ /* 0x000fce0003f46270 */
[----:B------:R-:W-:Y:S01]  /*08b0*/  @P0 VIADD R2, R2, 0x1 ;  /* 0x0000000102020836 */ /* 0x000fe20000000000 */
[----:B------:R-:W-:-:S05]  /*08c0*/  ISETP.GE.AND P0, PT, R196, 0x20, PT ;  /* 0x00000020c400780c */ /* 0x000fca0003f06270 */
[----:B------:R-:W-:Y:S01]  /*08d0*/  @!P2 IMAD.MOV R2, RZ, RZ, -R2 ;  /* 0x000000ffff02a224 */ /* 0x000fe200078e0a02 */
[----:B------:R-:W-:-:S05]  /*08e0*/  @!P1 LOP3.LUT R2, RZ, R11, RZ, 0x33, !PT ;  /* 0x0000000bff029212 */ /* 0x000fca00078e33ff */
[----:B------:R-:W-:Y:S02]  /*08f0*/  IMAD.MOV R0, RZ, RZ, -R2 ;  /* 0x000000ffff007224 */ /* 0x000fe400078e0a02 */
[----:B------:R-:W-:Y:S02]  /*0900*/  IMAD.SHL.U32 R7, R2, 0x100, RZ ;  /* 0x0000010002077824 */ /* 0x000fe400078e00ff */
[----:B------:R-:W-:-:S04]  /*0910*/  IMAD R0, R11, R0, R4 ;  /* 0x000000000b007224 */ /* 0x000fc800078e0204 */
[----:B------:R-:W-:-:S05]  /*0920*/  IMAD.IADD R0, R6, 0x1, R0 ;  /* 0x0000000106007824 */ /* 0x000fca00078e0200 */
[----:B------:R-:W-:Y:S02]  /*0930*/  R2UR UR4, R0 ;  /* 0x00000000000472ca */ /* 0x000fe400000e0000 */
[----:B------:R-:W0:Y:S11]  /*0940*/  S2R R0, SR_TID.X ;  /* 0x0000000000007919 */ /* 0x000e360000002100 */
[----:B------:R-:W-:Y:S01]  /*0950*/  ULEA UR4, UR4, UR5, 0x8 ;  /* 0x0000000504047291 */ /* 0x000fe2000f8e403f */
[----:B0-----:R-:W-:-:S05]  /*0960*/  LOP3.LUT R10, R0, 0x7f, RZ, 0xc0, !PT ;  /* 0x0000007f000a7812 */ /* 0x001fca00078ec0ff */
[----:B------:R-:W-:-:S05]  /*0970*/  VIADD R16, R10, UR4 ;  /* 0x000000040a107c36 */ /* 0x000fca0008000000 */
[----:B------:R0:W-:Y:S01]  /*0980*/  STL [R1+0x328], R16 ;  /* 0x0003281001007387 */ /* 0x0001e20000100800 */
[----:B------:R-:W-:Y:S05]  /*0990*/  @!P0 BRA `(.L_x_0) ;  /* 0x000000bc00448947 */ /* 0x000fea0003800000 */
[----:B------:R-:W-:Y:S01]  /*09a0*/  IABS R11, R152 ;  /* 0x00000098000b7213 */ /* 0x000fe20000000000 */
[----:B------:R-:W-:Y:S01]  /*09b0*/  ULDC UR4, c[0x0][0x234] ;  /* 0x00008d0000047ab9 */ /* 0x000fe20000000800 */
[----:B------:R-:W-:Y:S01]  /*09c0*/  IABS R3, R153 ;  /* 0x0000009900037213 */ /* 0x000fe20000000000 */
[----:B------:R-:W-:Y:S01]  /*09d0*/  ULDC.64 UR6, c[0x0][0x210] ;  /* 0x0000840000067ab9 */ /* 0x000fe20000000a00 */
[----:B------:R-:W1:Y:S01]  /*09e0*/  I2F.RP R6, R11 ;  /* 0x0000000b00067306 */ /* 0x000e620000209400 */
[----:B------:R-:W-:Y:S01]  /*09f0*/  IABS R10, R16 ;  /* 0x00000010000a7213 */ /* 0x000fe20000000000 */
[----:B------:R-:W-:Y:S01]  /*0a00*/  ULDC UR5, c[0x0][0x240] ;  /* 0x0000900000057ab9 */ /* 0x000fe20000000800 */
[----:B------:R-:W-:Y:S01]  /*0a10*/  ISETP.GE.AND P2, PT, R16, RZ, PT ;  /* 0x000000ff1000720c */ /* 0x000fe20003f46270 */
[----:B------:R-:W-:Y:S01]  /*0a20*/  ULDC UR18, c[0x0][0x230] ;  /* 0x00008c0000127ab9 */ /* 0x000fe20000000800 */
[----:B------:R-:W-:Y:S02]  /*0a30*/  CS2R R100, SRZ ;  /* 0x0000000000647805 */ /* 0x000fe4000001ff00 */
[----:B------:R-:W-:-:S02]  /*0a40*/  CS2R R102, SRZ ;  /* 0x0000000000667805 */ /* 0x000fc4000001ff00 */
[----:B------:R-:W-:Y:S01]  /*0a50*/  CS2R R104, SRZ ;  /* 0x0000000000687805 */ /* 0x000fe2000001ff00 */
[----:B------:R-:W2:Y:S01]  /*0a60*/  I2F.RP R2, R3 ;  /* 0x0000000300027306 */ /* 0x000ea20000209400 */
[----:B------:R-:W-:Y:S02]  /*0a70*/  CS2R R106, SRZ ;  /* 0x00000000006a7805 */ /* 0x000fe4000001ff00 */
[----:B------:R-:W-:Y:S02]  /*0a80*/  CS2R R108, SRZ ;  /* 0x00000000006c7805 */ /* 0x000fe4000001ff00 */
[----:B------:R-:W-:Y:S02]  /*0a90*/  CS2R R110, SRZ ;  /* 0x00000000006e7805 */ /* 0x000fe4000001ff00 */
[----:B------:R-:W-:Y:S02]  /*0aa0*/  CS2R R112, SRZ ;  /* 0x0000000000707805 */ /* 0x000fe4000001ff00 */
[----:B------:R-:W-:-:S02]  /*0ab0*/  CS2R R114, SRZ ;  /* 0x0000000000727805 */ /* 0x000fc4000001ff00 */
[----:B------:R-:W-:Y:S02]  /*0ac0*/  CS2R R116, SRZ ;  /* 0x0000000000747805 */ /* 0x000fe4000001ff00 */
[----:B------:R-:W-:Y:S01]  /*0ad0*/  CS2R R118, SRZ ;  /* 0x0000000000767805 */ /* 0x000fe2000001ff00 */
[----:B-1----:R-:W1:Y:S01]  /*0ae0*/  MUFU.RCP R6, R6 ;  /* 0x0000000600067308 */ /* 0x002e620000001000 */
[----:B------:R-:W-:Y:S02]  /*0af0*/  CS2R R120, SRZ ;  /* 0x0000000000787805 */ /* 0x000fe4000001ff00 */
[----:B------:R-:W-:Y:S02]  /*0b00*/  CS2R R122, SRZ ;  /* 0x00000000007a7805 */ /* 0x000fe4000001ff00 */
[----:B------:R-:W-:Y:S02]  /*0b10*/  CS2R R124, SRZ ;  /* 0x00000000007c7805 */ /* 0x000fe4000001ff00 */
[----:B------:R-:W-:-:S02]  /*0b20*/  CS2R R126, SRZ ;  /* 0x00000000007e7805 */ /* 0x000fc4000001ff00 */
[----:B------:R-:W-:Y:S02]  /*0b30*/  CS2R R128, SRZ ;  /* 0x0000000000807805 */ /* 0x000fe4000001ff00 */
[----:B------:R-:W-:Y:S02]  /*0b40*/  CS2R R130, SRZ ;  /* 0x0000000000827805 */ /* 0x000fe4000001ff00 */
[----:B------:R-:W-:Y:S01]  /*0b50*/  CS2R R132, SRZ ;  /* 0x0000000000847805 */ /* 0x000fe2000001ff00 */
[----:B--2---:R-:W-:Y:S01]  /*0b60*/  MUFU.RCP R2, R2 ;  /* 0x0000000200027308 */ /* 0x004fe20000001000 */
[----:B------:R-:W-:Y:S02]  /*0b70*/  CS2R R134, SRZ ;  /* 0x0000000000867805 */ /* 0x000fe4000001ff00 */
        /* <DEDUP_REMOVED lines=8> */
[----:B------:R-:W-:Y:S01]  /*0c00*/  CS2R R150, SRZ ;  /* 0x0000000000967805 */ /* 0x000fe2000001ff00 */
[----:B------:R-:W-:Y:S01]  /*0c10*/  UMOV UR10, 0xfffffffe ;  /* 0xfffffffe000a7882 */ /* 0x000fe20000000000 */
[----:B------:R-:W-:Y:S01]  /*0c20*/  UMOV UR11, 0x7fffffdf ;  /* 0x7fffffdf000b7882 */ /* 0x000fe20000000000 */
[----:B------:R1:W2:Y:S02]  /*0c30*/  F2I.FTZ.U32.TRUNC.NTZ R5, R4 ;  /* 0x0000000400057305 */ /* 0x0002a4000021f000 */
[----:B-1----:R-:W-:-:S02]  /*0c40*/  IMAD.MOV.U32 R4, RZ, RZ, RZ ;  /* 0x000000ffff047224 */ /* 0x002fc400078e00ff */
[----:B--2---:R-:W-:-:S04]  /*0c50*/  IMAD.MOV R8, RZ, RZ, -R5 ;  /* 0x000000ffff087224 */ /* 0x004fc800078e0a05 */
[----:B------:R-:W-:Y:S02]  /*0c60*/  IMAD R9, R8, R11, RZ ;  /* 0x0000000b08097224 */ /* 0x000fe400078e02ff */
[----:B------:R-:W-:Y:S02]  /*0c70*/  VIADD R8, R2, 0xffffffe ;  /* 0x0ffffffe02087836 */ /* 0x000fe40000000000 */
[----:B------:R-:W-:Y:S01]  /*0c80*/  IMAD.HI.U32 R5, R5, R9, R4 ;  /* 0x0000000905057227 */ /* 0x000fe200078e0004 */
[----:B------:R-:W-:Y:S01]  /*0c90*/  SHF.R.U32.HI R4, RZ, 0x5, R0 ;  /* 0x00000005ff047819 */ /* 0x000fe20000011600 */
[----:B------:R1:W2:Y:S03]  /*0ca0*/  F2I.FTZ.U32.TRUNC.NTZ R9, R8 ;  /* 0x0000000800097305 */ /* 0x0002a6000021f000 */
[----:B------:R-:W-:Y:S01]  /*0cb0*/  SGXT.U32 R4, R4, 0x2 ;  /* 0x000000020404781a */ /* 0x000fe20000000000 */
[----:B------:R-:W-:-:S03]  /*0cc0*/  IMAD.HI.U32 R5, R5, R10, RZ ;  /* 0x0000000a05057227 */ /* 0x000fc600078e00ff */
[----:B------:R-:W-:Y:S01]  /*0cd0*/  LOP3.LUT R4, R7, R4, RZ, 0xfc, !PT ;  /* 0x0000000407047212 */ /* 0x000fe200078efcff */
[----:B------:R-:W-:Y:S02]  /*0ce0*/  IMAD.MOV R5, RZ, RZ, -R5 ;  /* 0x000000ffff057224 */ /* 0x000fe400078e0a05 */
[----:B-1----:R-:W-:Y:S01]  /*0cf0*/  IMAD.MOV.U32 R8, RZ, RZ, RZ ;  /* 0x000000ffff087224 */ /* 0x002fe200078e00ff */
[C---:B------:R-:W-:Y:S01]  /*0d00*/  LOP3.LUT R2, R4.reuse, 0xf8, RZ, 0xfc, !PT ;  /* 0x000000f804027812 */ /* 0x040fe200078efcff */
[C---:B------:R-:W-:Y:S01]  /*0d10*/  IMAD R10, R11.reuse, R5, R10 ;  /* 0x000000050b0a7224 */ /* 0x040fe200078e020a */
[C---:B------:R-:W-:Y:S01]  /*0d20*/  LOP3.LUT R13, R4.reuse, 0xf4, RZ, 0xfc, !PT ;  /* 0x000000f4040d7812 */ /* 0x040fe200078efcff */
[----:B--2---:R-:W-:Y:S01]  /*0d30*/  IMAD.MOV R6, RZ, RZ, -R9 ;  /* 0x000000ffff067224 */ /* 0x004fe200078e0a09 */
[----:B------:R-:W-:Y:S02]  /*0d40*/  LOP3.LUT R15, R4, 0xf0, RZ, 0xfc, !PT ;  /* 0x000000f0040f7812 */ /* 0x000fe400078efcff */
[----:B------:R-:W-:Y:S01]  /*0d50*/  ISETP.GT.U32.AND P0, PT, R11, R10, PT ;  /* 0x0000000a0b00720c */ /* 0x000fe20003f04070 */
[----:B------:R-:W-:Y:S01]  /*0d60*/  IMAD R5, R6, R3, RZ ;  /* 0x0000000306057224 */ /* 0x000fe200078e02ff */
[----:B------:R-:W-:-:S02]  /*0d70*/  IABS R6, R2 ;  /* 0x0000000200067213 */ /* 0x000fc40000000000 */
[----:B------:R-:W-:Y:S01]  /*0d80*/  IABS R12, R13 ;  /* 0x0000000d000c7213 */ /* 0x000fe20000000000 */
[----:B------:R-:W-:Y:S01]  /*0d90*/  IMAD.HI.U32 R5, R9, R5, R8 ;  /* 0x0000000509057227 */ /* 0x000fe200078e0008 */
[----:B------:R-:W-:Y:S02]  /*0da0*/  IABS R14, R15 ;  /* 0x0000000f000e7213 */ /* 0x000fe40000000000 */
[----:B------:R-:W-:Y:S01]  /*0db0*/  SHF.R.S32.HI R9, RZ, 0x1f, R196 ;  /* 0x0000001fff097819 */ /* 0x000fe200000114c4 */
[----:B------:R-:W-:Y:S01]  /*0dc0*/  IMAD.MOV.U32 R8, RZ, RZ, R6 ;  /* 0x000000ffff087224 */ /* 0x000fe200078e0006 */
[----:B------:R-:W-:Y:S01]  /*0dd0*/  ISETP.GE.AND P1, PT, R2, RZ, PT ;  /* 0x000000ff0200720c */ /* 0x000fe20003f26270 */
[----:B------:R-:W-:Y:S01]  /*0de0*/  IMAD.HI.U32 R2, R5, R12, RZ ;  /* 0x0000000c05027227 */ /* 0x000fe200078e00ff */
[----:B------:R-:W-:Y:S02]  /*0df0*/  LEA.HI R196, R9, R196, RZ, 0x5 ;  /* 0x000000c409c47211 */ /* 0x000fe400078f28ff */
[----:B------:R-:W-:Y:S01]  /*0e00*/  ISETP.GE.AND P3, PT, R13, RZ, PT ;  /* 0x000000ff0d00720c */ /* 0x000fe20003f66270 */
[----:B------:R-:W-:Y:S01]  /*0e10*/  @!P0 IMAD.IADD R10, R10, 0x1, -R11 ;  /* 0x000000010a0a8824 */ /* 0x000fe200078e0a0b */
[C---:B------:R-:W-:Y:S01]  /*0e20*/  LOP3.LUT R13, R4.reuse, 0xec, RZ, 0xfc, !PT ;  /* 0x000000ec040d7812 */ /* 0x040fe200078efcff */
[----:B------:R-:W-:Y:S01]  /*0e30*/  IMAD.HI.U32 R6, R5, R8, RZ ;  /* 0x0000000805067227 */ /* 0x000fe200078e00ff */
[----:B------:R-:W-:-:S02]  /*0e40*/  LOP3.LUT R17, R4, 0xe4, RZ, 0xfc, !PT ;  /* 0x000000e404117812 */ /* 0x000fc400078efcff */
[----:B------:R-:W-:Y:S01]  /*0e50*/  ISETP.GT.U32.AND P0, PT, R11, R10, PT ;  /* 0x0000000a0b00720c */ /* 0x000fe20003f04070 */
[----:B------:R-:W-:Y:S01]  /*0e60*/  IMAD.MOV R6, RZ, RZ, -R6 ;  /* 0x000000ffff067224 */ /* 0x000fe200078e0a06 */
[----:B------:R-:W-:Y:S01]  /*0e70*/  ISETP.GE.AND P6, PT, R15, RZ, PT ;  /* 0x000000ff0f00720c */ /* 0x000fe20003fc6270 */
[----:B------:R-:W-:Y:S01]  /*0e80*/  IMAD.MOV R9, RZ, RZ, -R2 ;  /* 0x000000ffff097224 */ /* 0x000fe200078e0a02 */
[C---:B------:R-:W-:Y:S01]  /*0e90*/  LOP3.LUT R15, R4.reuse, 0xe8, RZ, 0xfc, !PT ;  /* 0x000000e8040f7812 */ /* 0x040fe200078efcff */
[----:B------:R-:W-:Y:S01]  /*0ea0*/  IMAD R6, R3, R6, R8 ;  /* 0x0000000603067224 */ /* 0x000fe200078e0208 */
[----:B------:R-:W-:Y:S01]  /*0eb0*/  LOP3.LUT R19, R4, 0xe0, RZ, 0xfc, !PT ;  /* 0x000000e004137812 */ /* 0x000fe200078efcff */
[----:B------:R-:W-:Y:S01]  /*0ec0*/  IMAD.HI.U32 R8, R5, R14, RZ ;  /* 0x0000000e05087227 */ /* 0x000fe200078e00ff */
[----:B0-----:R-:W-:Y:S02]  /*0ed0*/  IABS R16, R17 ;  /* 0x0000001100107213 */ /* 0x001fe40000000000 */
[----:B------:R-:W-:-:S02]  /*0ee0*/  ISETP.GT.U32.AND P4, PT, R3, R6, PT ;  /* 0x000000060300720c */ /* 0x000fc40003f84070 */
[----:B------:R-:W-:Y:S01]  /*0ef0*/  IABS R18, R19 ;  /* 0x0000001300127213 */ /* 0x000fe20000000000 */
[----:B------:R-:W-:Y:S01]  /*0f00*/  @!P0 IMAD.IADD R10, R10, 0x1, -R11 ;  /* 0x000000010a0a8824 */ /* 0x000fe200078e0a0b */
[----:B------:R-:W-:Y:S01]  /*0f10*/  ISETP.NE.AND P0, PT, R152, RZ, PT ;  /* 0x000000ff9800720c */ /* 0x000fe20003f05270 */
[----:B------:R-:W-:Y:S01]  /*0f20*/  IMAD.MOV R11, RZ, RZ, -R8 ;  /* 0x000000ffff0b7224 */ /* 0x000fe200078e0a08 */
[C---:B------:R-:W-:Y:S01]  /*0f30*/  LOP3.LUT R21, R4.reuse, 0xcc, RZ, 0xfc, !PT ;  /* 0x000000cc04157812 */ /* 0x040fe200078efcff */
[----:B------:R-:W-:Y:S01]  /*0f40*/  IMAD.MOV.U32 R2, RZ, RZ, R10 ;  /* 0x000000ffff027224 */ /* 0x000fe200078e000a */
[----:B------:R-:W-:Y:S01]  /*0f50*/  LOP3.LUT R23, R4, 0xc8, RZ, 0xfc, !PT ;  /* 0x000000c804177812 */ /* 0x000fe200078efcff */
[C---:B------:R-:W-:Y:S01]  /*0f60*/  IMAD R8, R3.reuse, R9, R12 ;  /* 0x0000000903087224 */ /* 0x040fe200078e020c */
[----:B------:R-:W-:Y:S01]  /*0f70*/  IABS R12, R13 ;  /* 0x0000000d000c7213 */ /* 0x000fe20000000000 */
[C---:B------:R-:W-:Y:S01]  /*0f80*/  IMAD R9, R3.reuse, R11, R14 ;  /* 0x0000000b03097224 */ /* 0x040fe200078e020e */
[----:B------:R-:W-:Y:S01]  /*0f90*/  IABS R14, R15 ;  /* 0x0000000f000e7213 */ /* 0x000fe20000000000 */
[----:B------:R-:W-:Y:S01]  /*0fa0*/  @!P2 IMAD.MOV R2, RZ, RZ, -R2 ;  /* 0x000000ffff02a224 */ /* 0x000fe200078e0a02 */
[----:B------:R-:W-:Y:S01]  /*0fb0*/  ISETP.GT.U32.AND P2, PT, R3, R8, PT ;  /* 0x000000080300720c */ /* 0x000fe20003f44070 */
[----:B------:R-:W-:Y:S01]  /*0fc0*/  @!P4 IMAD.IADD R6, R6, 0x1, -R3 ;  /* 0x000000010606c824 */ /* 0x000fe200078e0a03 */
[----:B------:R-:W-:Y:S01]  /*0fd0*/  IABS R22, R21 ;  /* 0x0000001500167213 */ /* 0x000fe20000000000 */
[----:B------:R-:W-:Y:S01]  /*0fe0*/  IMAD.HI.U32 R10, R5, R12, RZ ;  /* 0x0000000c050a7227 */ /* 0x000fe200078e00ff */
[----:B------:R-:W-:-:S02]  /*0ff0*/  @!P0 LOP3.LUT R2, RZ, R152, RZ, 0x33, !PT ;  /* 0x00000098ff028212 */ /* 0x000fc400078e33ff */
[C---:B------:R-:W-:Y:S01]  /*1000*/  ISETP.GT.U32.AND P0, PT, R3.reuse, R9, PT ;  /* 0x000000090300720c */ /* 0x040fe20003f04070 */
[----:B------:R-:W-:Y:S01]  /*1010*/  IMAD.MOV R10, RZ, RZ, -R10 ;  /* 0x000000ffff0a7224 */ /* 0x000fe200078e0a0a */
[----:B------:R-:W-:Y:S01]  /*1020*/  ISETP.GT.U32.AND P5, PT, R3, R6, PT ;  /* 0x000000060300720c */ /* 0x000fe20003fa4070 */
[----:B------:R-:W-:Y:S01]  /*1030*/  IMAD.HI.U32 R11, R5, R14, RZ ;  /* 0x0000000e050b7227 */ /* 0x000fe200078e00ff */
[----:B------:R-:W-:Y:S02]  /*1040*/  IABS R24, R23 ;  /* 0x0000001700187213 */ /* 0x000fe40000000000 */
[----:B------:R-:W-:Y:S01]  /*1050*/  LOP3.LUT R25, R4, 0xc4, RZ, 0xfc, !PT ;  /* 0x000000c404197812 */ /* 0x000fe200078efcff */
[----:B------:R-:W-:Y:S01]  /*1060*/  @!P2 IMAD.IADD R8, R8, 0x1, -R3 ;  /* 0x000000010808a824 */ /* 0x000fe200078e0a03 */
[----:B------:R-:W-:Y:S01]  /*1070*/  ISETP.GE.AND P2, PT, R13, RZ, PT ;  /* 0x000000ff0d00720c */ /* 0x000fe20003f46270 */
[----:B------:R-:W-:Y:S01]  /*1080*/  IMAD R10, R3, R10, R12 ;  /* 0x0000000a030a7224 */ /* 0x000fe200078e020c */
[----:B------:R-:W-:Y:S01]  /*1090*/  LOP3.LUT R27, R4, 0xc0, RZ, 0xfc, !PT ;  /* 0x000000c0041b7812 */ /* 0x000fe200078efcff */
[----:B------:R-:W-:Y:S01]  /*10a0*/  IMAD.HI.U32 R12, R5, R16, RZ ;  /* 0x00000010050c7227 */ /* 0x000fe200078e00ff */
[----:B------:R-:W-:-:S02]  /*10b0*/  ISETP.GT.U32.AND P4, PT, R3, R8, PT ;  /* 0x000000080300720c */ /* 0x000fc40003f84070 */
[C---:B------:R-:W-:Y:S01]  /*10c0*/  LOP3.LUT R28, R4.reuse, 0xb8, RZ, 0xfc, !PT ;  /* 0x000000b8041c7812 */ /* 0x040fe200078efcff */
[--C-:B------:R-:W-:Y:S01]  /*10d0*/  @!P0 IMAD.IADD R9, R9, 0x1, -R3.reuse ;  /* 0x0000000109098824 */ /* 0x100fe200078e0a03 */
[C---:B------:R-:W-:Y:S01]  /*10e0*/  LOP3.LUT R29, R4.reuse, 0xb4, RZ, 0xfc, !PT ;  /* 0x000000b4041d7812 */ /* 0x040fe200078efcff */
[----:B------:R-:W-:Y:S01]  /*10f0*/  IMAD.HI.U32 R13, R5, R18, RZ ;  /* 0x00000012050d7227 */ /* 0x000fe200078e00ff */
[----:B------:R-:W-:Y:S02]  /*1100*/  LOP3.LUT R30, R4, 0xb0, RZ, 0xfc, !PT ;  /* 0x000000b0041e7812 */ /* 0x000fe400078efcff */
[C---:B------:R-:W-:Y:S01]  /*1110*/  ISETP.GT.U32.AND P0, PT, R3.reuse, R9, PT ;  /* 0x000000090300720c */ /* 0x040fe20003f04070 */
[----:B------:R-:W-:Y:S01]  /*1120*/  IMAD.MOV R12, RZ, RZ, -R12 ;  /* 0x000000ffff0c7224 */ /* 0x000fe200078e0a0c */
[----:B------:R-:W-:Y:S01]  /*1130*/  IABS R26, R29 ;  /* 0x0000001d001a7213 */ /* 0x000fe20000000000 */
[----:B------:R-:W-:Y:S01]  /*1140*/  @!P5 IMAD.IADD R6, R6, 0x1, -R3 ;  /* 0x000000010606d824 */ /* 0x000fe200078e0a03 */
[C---:B------:R-:W-:Y:S01]  /*1150*/  ISETP.GT.U32.AND P5, PT, R3.reuse, R10, PT ;  /* 0x0000000a0300720c */ /* 0x040fe20003fa4070 */
[----:B------:R-:W-:Y:S01]  /*1160*/  IMAD.MOV R11, RZ, RZ, -R11 ;  /* 0x000000ffff0b7224 */ /* 0x000fe200078e0a0b */
[C---:B------:R-:W-:Y:S01]  /*1170*/  LOP3.LUT R31, R4.reuse, 0xa4, RZ, 0xfc, !PT ;  /* 0x000000a4041f7812 */ /* 0x040fe200078efcff */
[----:B------:R-:W-:Y:S01]  /*1180*/  IMAD.MOV R13, RZ, RZ, -R13 ;  /* 0x000000ffff0d7224 */ /* 0x000fe200078e0a0d */
[C---:B------:R-:W-:Y:S01]  /*1190*/  LOP3.LUT R33, R4.reuse, 0xa0, RZ, 0xfc, !PT ;  /* 0x000000a004217812 */ /* 0x040fe200078efcff */
[C---:B------:R-:W-:Y:S01]  /*11a0*/  IMAD R12, R3.reuse, R12, R16 ;  /* 0x0000000c030c7224 */ /* 0x040fe200078e0210 */
[----:B------:R-:W-:Y:S01]  /*11b0*/  LOP3.LUT R35, R4, 0x98, RZ, 0xfc, !PT ;  /* 0x0000009804237812 */ /* 0x000fe200078efcff */
[----:B------:R-:W-:Y:S01]  /*11c0*/  IMAD R11, R3, R11, R14 ;  /* 0x0000000b030b7224 */ /* 0x000fe200078e020e */
[----:B------:R-:W-:Y:S01]  /*11d0*/  IABS R32, R33 ;  /* 0x0000002100207213 */ /* 0x000fe20000000000 */
[--C-:B------:R-:W-:Y:S01]  /*11e0*/  @!P4 IMAD.IADD R8, R8, 0x1, -R3.reuse ;  /* 0x000000010808c824 */ /* 0x100fe200078e0a03 */
[----:B------:R-:W-:Y:S01]  /*11f0*/  ISETP.GE.AND P4, PT, R15, RZ, PT ;  /* 0x000000ff0f00720c */ /* 0x000fe20003f86270 */
[----:B------:R-:W-:Y:S01]  /*1200*/  IMAD R13, R3, R13, R18 ;  /* 0x0000000d030d7224 */ /* 0x000fe200078e0212 */
[----:B------:R-:W-:Y:S01]  /*1210*/  LOP3.LUT R15, R4, 0xd8, RZ, 0xfc, !PT ;  /* 0x000000d8040f7812 */ /* 0x000fe200078efcff */
[----:B------:R-:W-:Y:S01]  /*1220*/  @!P0 IMAD.IADD R9, R9, 0x1, -R3 ;  /* 0x0000000109098824 */ /* 0x000fe200078e0a03 */
[C---:B------:R-:W-:Y:S01]  /*1230*/  ISETP.GT.U32.AND P0, PT, R3.reuse, R12, PT ;  /* 0x0000000c0300720c */ /* 0x040fe20003f04070 */
[----:B------:R-:W-:Y:S01]  /*1240*/  @!P1 IMAD.MOV R6, RZ, RZ, -R6 ;  /* 0x000000ffff069224 */ /* 0x000fe200078e0a06 */
[C---:B------:R-:W-:Y:S01]  /*1250*/  ISETP.GT.U32.AND P1, PT, R3.reuse, R11, PT ;  /* 0x0000000b0300720c */ /* 0x040fe20003f24070 */
[----:B------:R-:W-:Y:S01]  /*1260*/  @!P6 IMAD.MOV R9, RZ, RZ, -R9 ;  /* 0x000000ffff09e224 */ /* 0x000fe200078e0a09 */
[----:B------:R-:W-:Y:S01]  /*1270*/  ISETP.GT.U32.AND P6, PT, R3, R13, PT ;  /* 0x0000000d0300720c */ /* 0x000fe20003fc4070 */
[--C-:B------:R-:W-:Y:S01]  /*1280*/  @!P5 IMAD.IADD R10, R10, 0x1, -R3.reuse ;  /* 0x000000010a0ad824 */ /* 0x100fe200078e0a03 */
[----:B------:R-:W-:Y:S01]  /*1290*/  IABS R16, R15 ;  /* 0x0000000f00107213 */ /* 0x000fe20000000000 */
[----:B------:R-:W-:Y:S01]  /*12a0*/  @!P3 IMAD.MOV R8, RZ, RZ, -R8 ;  /* 0x000000ffff08b224 */ /* 0x000fe200078e0a08 */
[----:B------:R-:W-:Y:S01]  /*12b0*/  ISETP.GE.AND P3, PT, R17, RZ, PT ;  /* 0x000000ff1100720c */ /* 0x000fe20003f66270 */
[----:B------:R-:W-:Y:S01]  /*12c0*/  IMAD R2, R2, UR4, RZ ;  /* 0x0000000402027c24 */ /* 0x000fe2000f8e02ff */
[----:B------:R-:W-:Y:S01]  /*12d0*/  LOP3.LUT R17, R4, 0xd4, RZ, 0xfc, !PT ;  /* 0x000000d404117812 */ /* 0x000fe200078efcff */
[----:B------:R-:W-:Y:S01]  /*12e0*/  IMAD.HI.U32 R14, R5, R16, RZ ;  /* 0x00000010050e7227 */ /* 0x000fe200078e00ff */
[----:B------:R-:W-:Y:S01]  /*12f0*/  ISETP.GT.U32.AND P5, PT, R3, R10, PT ;  /* 0x0000000a0300720c */ /* 0x000fe20003fa4070 */
[----:B------:R-:W-:Y:S01]  /*1300*/  UIADD3 UR4, UR12, 0x4000, URZ ;  /* 0x000040000c047890 */ /* 0x000fe2000fffe03f */
[----:B------:R-:W-:Y:S01]  /*1310*/  IABS R18, R17 ;  /* 0x0000001100127213 */ /* 0x000fe20000000000 */
[--C-:B------:R-:W-:Y:S01]  /*1320*/  @!P0 IMAD.IADD R12, R12, 0x1, -R3.reuse ;  /* 0x000000010c0c8824 */ /* 0x100fe200078e0a03 */
[C---:B------:R-:W-:Y:S01]  /*1330*/  LOP3.LUT R37, R4.reuse, 0x94, RZ, 0xfc, !PT ;  /* 0x0000009404257812 */ /* 0x040fe200078efcff */
[----:B------:R-:W-:Y:S01]  /*1340*/  IMAD.MOV R14, RZ, RZ, -R14 ;  /* 0x000000ffff0e7224 */ /* 0x000fe200078e0a0e */
[C---:B------:R-:W-:Y:S01]  /*1350*/  LOP3.LUT R39, R4.reuse, 0x8c, RZ, 0xfc, !PT ;  /* 0x0000008c04277812 */ /* 0x040fe200078efcff */
[--C-:B------:R-:W-:Y:S01]  /*1360*/  @!P1 IMAD.IADD R11, R11, 0x1, -R3.reuse ;  /* 0x000000010b0b9824 */ /* 0x100fe200078e0a03 */
[----:B------:R-:W-:Y:S01]  /*1370*/  ISETP.GE.AND P1, PT, R15, RZ, PT ;  /* 0x000000ff0f00720c */ /* 0x000fe20003f26270 */
[--C-:B------:R-:W-:Y:S01]  /*1380*/  @!P6 IMAD.IADD R13, R13, 0x1, -R3.reuse ;  /* 0x000000010d0de824 */ /* 0x100fe200078e0a03 */
[C---:B------:R-:W-:Y:S01]  /*1390*/  ISETP.GT.U32.AND P6, PT, R3.reuse, R12, PT ;  /* 0x0000000c0300720c */ /* 0x040fe20003fc4070 */
[C---:B------:R-:W-:Y:S01]  /*13a0*/  IMAD R15, R3.reuse, R14, R16 ;  /* 0x0000000e030f7224 */ /* 0x040fe200078e0210 */
[----:B------:R-:W-:Y:S01]  /*13b0*/  ISETP.GT.U32.AND P0, PT, R3, R11, PT ;  /* 0x0000000b0300720c */ /* 0x000fe20003f04070 */
[----:B------:R-:W-:Y:S01]  /*13c0*/  IMAD.HI.U32 R14, R5, R18, RZ ;  /* 0x00000012050e7227 */ /* 0x000fe200078e00ff */
[----:B------:R-:W-:Y:S01]  /*13d0*/  IABS R36, R39 ;  /* 0x0000002700247213 */ /* 0x000fe20000000000 */
[----:B------:R-:W-:Y:S01]  /*13e0*/  USHF.R.U32.HI UR13, URZ, 0x4, UR4 ;  /* 0x000000043f0d7899 */ /* 0x000fe20008011604 */
[C---:B------:R-:W-:Y:S01]  /*13f0*/  LOP3.LUT R38, R4.reuse, 0x90, RZ, 0xfc, !PT ;  /* 0x0000009004267812 */ /* 0x040fe200078efcff */
[----:B------:R-:W-:Y:S01]  /*1400*/  IMAD.MOV R14, RZ, RZ, -R14 ;  /* 0x000000ffff0e7224 */ /* 0x000fe200078e0a0e */
[----:B------:R-:W-:Y:S01]  /*1410*/  LOP3.LUT R45, R4, 0x6c, RZ, 0xfc, !PT ;  /* 0x0000006c042d7812 */ /* 0x000fe200078efcff */
[--C-:B------:R-:W-:Y:S01]  /*1420*/  @!P5 IMAD.IADD R10, R10, 0x1, -R3.reuse ;  /* 0x000000010a0ad824 */ /* 0x100fe200078e0a03 */
[----:B------:R-:W-:Y:S01]  /*1430*/  ISETP.GE.AND P5, PT, R19, RZ, PT ;  /* 0x000000ff1300720c */ /* 0x000fe20003fa6270 */
[C---:B------:R-:W-:Y:S01]  /*1440*/  IMAD R16, R3.reuse, R14, R18 ;  /* 0x0000000e03107224 */ /* 0x040fe200078e0212 */
[----:B------:R-:W-:Y:S01]  /*1450*/  LOP3.LUT R19, R4, 0xd0, RZ, 0xfc, !PT ;  /* 0x000000d004137812 */ /* 0x000fe200078efcff */
[----:B------:R-:W-:Y:S01]  /*1460*/  @!P2 IMAD.MOV R10, RZ, RZ, -R10 ;  /* 0x000000ffff0aa224 */ /* 0x000fe200078e0a0a */
[C---:B------:R-:W-:Y:S01]  /*1470*/  ISETP.GT.U32.AND P2, PT, R3.reuse, R13, PT ;  /* 0x0000000d0300720c */ /* 0x040fe20003f44070 */
[--C-:B------:R-:W-:Y:S01]  /*1480*/  @!P6 IMAD.IADD R12, R12, 0x1, -R3.reuse ;  /* 0x000000010c0ce824 */ /* 0x100fe200078e0a03 */
[----:B------:R-:W-:Y:S01]  /*1490*/  ISETP.GT.U32.AND P6, PT, R3, R16, PT ;  /* 0x000000100300720c */ /* 0x000fe20003fc4070 */
[--C-:B------:R-:W-:Y:S01]  /*14a0*/  @!P0 IMAD.IADD R11, R11, 0x1, -R3.reuse ;  /* 0x000000010b0b8824 */ /* 0x100fe200078e0a03 */
[----:B------:R-:W-:Y:S01]  /*14b0*/  ISETP.GT.U32.AND P0, PT, R3, R15, PT ;  /* 0x0000000f0300720c */ /* 0x000fe20003f04070 */
[C---:B------:R-:W-:Y:S01]  /*14c0*/  IMAD.HI.U32 R18, R5.reuse, R24, RZ ;  /* 0x0000001805127227 */ /* 0x040fe200078e00ff */
[----:B------:R-:W-:Y:S01]  /*14d0*/  IABS R20, R19 ;  /* 0x0000001300147213 */ /* 0x000fe20000000000 */
[----:B------:R-:W-:Y:S01]  /*14e0*/  USGXT.U32 UR13, UR13, 0xe ;  /* 0x0000000e0d0d789a */ /* 0x000fe20008000000 */
[----:B------:R-:W-:Y:S01]  /*14f0*/  IABS R34, R38 ;  /* 0x0000002600227213 */ /* 0x000fe20000000000 */
[----:B------:R-:W-:Y:S01]  /*1500*/  @!P3 IMAD.MOV R12, RZ, RZ, -R12 ;  /* 0x000000ffff0cb224 */ /* 0x000fe200078e0a0c */
[C---:B------:R-:W-:Y:S01]  /*1510*/  LOP3.LUT R47, R4.reuse, 0x68, RZ, 0xfc, !PT ;  /* 0x00000068042f7812 */ /* 0x040fe200078efcff */
[----:B------:R-:W-:Y:S01]  /*1520*/  IMAD.HI.U32 R14, R5, R20, RZ ;  /* 0x00000014050e7227 */ /* 0x000fe200078e00ff */
[C---:B------:R-:W-:Y:S01]  /*1530*/  LOP3.LUT R48, R4.reuse, 0x64, RZ, 0xfc, !PT ;  /* 0x0000006404307812 */ /* 0x040fe200078efcff */
[----:B------:R-:W-:Y:S01]  /*1540*/  UIADD3 UR8, UP0, UR13, 0x80, URZ ;  /* 0x000000800d087890 */ /* 0x000fe2000ff1e03f */
[----:B------:R-:W-:Y:S01]  /*1550*/  LOP3.LUT R49, R4, 0x60, RZ, 0xfc, !PT ;  /* 0x0000006004317812 */ /* 0x000fe200078efcff */
[--C-:B------:R-:W-:Y:S01]  /*1560*/  @!P2 IMAD.IADD R13, R13, 0x1, -R3.reuse ;  /* 0x000000010d0da824 */ /* 0x100fe200078e0a03 */
[----:B------:R-:W-:Y:S01]  /*1570*/  ISETP.GE.AND P2, PT, R17, RZ, PT ;  /* 0x000000ff1100720c */ /* 0x000fe20003f46270 */
[----:B------:R-:W-:Y:S01]  /*1580*/  @!P6 IMAD.IADD R16, R16, 0x1, -R3 ;  /* 0x000000011010e824 */ /* 0x000fe200078e0a03 */
[----:B------:R-:W-:Y:S01]  /*1590*/  IABS R43, R48 ;  /* 0x00000030002b7213 */ /* 0x000fe20000000000 */
[----:B------:R-:W-:Y:S01]  /*15a0*/  IMAD.HI.U32 R17, R5, R22, RZ ;  /* 0x0000001605117227 */ /* 0x000fe200078e00ff */
[----:B------:R-:W-:-:S02]  /*15b0*/  LOP3.LUT R50, R4, 0x58, RZ, 0xfc, !PT ;  /* 0x0000005804327812 */ /* 0x000fc400078efcff */
[----:B------:R-:W-:Y:S01]  /*15c0*/  ISETP.GT.U32.AND P6, PT, R3, R16, PT ;  /* 0x000000100300720c */ /* 0x000fe20003fc4070 */
[----:B------:R-:W-:Y:S01]  /*15d0*/  IMAD.MOV R14, RZ, RZ, -R14 ;  /* 0x000000ffff0e7224 */ /* 0x000fe200078e0a0e */
[----:B------:R-:W-:Y:S01]  /*15e0*/  IABS R46, R50 ;  /* 0x00000032002e7213 */ /* 0x000fe20000000000 */
[----:B------:R-:W-:Y:S01]  /*15f0*/  @!P0 IMAD.IADD R15, R15, 0x1, -R3 ;  /* 0x000000010f0f8824 */ /* 0x000fe200078e0a03 */
[----:B------:R-:W-:Y:S01]  /*1600*/  ISETP.GE.AND P0, PT, R19, RZ, PT ;  /* 0x000000ff1300720c */ /* 0x000fe20003f06270 */
[----:B------:R-:W-:Y:S01]  /*1610*/  IMAD.MOV R19, RZ, RZ, -R17 ;  /* 0x000000ffff137224 */ /* 0x000fe200078e0a11 */
[C---:B------:R-:W-:Y:S01]  /*1620*/  LOP3.LUT R51, R4.reuse, 0x4c, RZ, 0xfc, !PT ;  /* 0x0000004c04337812 */ /* 0x040fe200078efcff */
[C---:B------:R-:W-:Y:S01]  /*1630*/  IMAD R17, R3.reuse, R14, R20 ;  /* 0x0000000e03117224 */ /* 0x040fe200078e0214 */
[----:B------:R-:W-:Y:S01]  /*1640*/  IABS R20, R25 ;  /* 0x0000001900147213 */ /* 0x000fe20000000000 */
[----:B------:R-:W-:Y:S01]  /*1650*/  IMAD.MOV R14, RZ, RZ, -R18 ;  /* 0x000000ffff0e7224 */ /* 0x000fe200078e0a12 */
[----:B------:R-:W-:Y:S01]  /*1660*/  LOP3.LUT R53, R4, 0x48, RZ, 0xfc, !PT ;  /* 0x0000004804357812 */ /* 0x000fe200078efcff */
[C---:B------:R-:W-:Y:S01]  /*1670*/  IMAD R18, R3.reuse, R19, R22 ;  /* 0x0000001303127224 */ /* 0x040fe200078e0216 */
[C---:B------:R-:W-:Y:S01]  /*1680*/  ISETP.GT.U32.AND P3, PT, R3.reuse, R17, PT ;  /* 0x000000110300720c */ /* 0x040fe20003f64070 */
[C---:B------:R-:W-:Y:S01]  /*1690*/  IMAD R19, R3.reuse, R14, R24 ;  /* 0x0000000e03137224 */ /* 0x040fe200078e0218 */
[----:B------:R-:W-:Y:S01]  /*16a0*/  IABS R22, R27 ;  /* 0x0000001b00167213 */ /* 0x000fe20000000000 */
[----:B------:R-:W-:Y:S01]  /*16b0*/  @!P5 IMAD.MOV R13, RZ, RZ, -R13 ;  /* 0x000000ffff0dd224 */ /* 0x000fe200078e0a0d */
[C---:B------:R-:W-:Y:S01]  /*16c0*/  ISETP.GT.U32.AND P5, PT, R3.reuse, R18, PT ;  /* 0x000000120300720c */ /* 0x040fe20003fa4070 */
[----:B------:R-:W-:Y:S01]  /*16d0*/  @!P4 IMAD.MOV R11, RZ, RZ, -R11 ;  /* 0x000000ffff0bc224 */ /* 0x000fe200078e0a0b */
[C---:B------:R-:W-:Y:S01]  /*16e0*/  ISETP.GT.U32.AND P4, PT, R3.reuse, R15, PT ;  /* 0x0000000f0300720c */ /* 0x040fe20003f84070 */
[----:B------:R-:W-:Y:S01]  /*16f0*/  @!P6 IMAD.IADD R16, R16, 0x1, -R3 ;  /* 0x000000011010e824 */ /* 0x000fe200078e0a03 */
[----:B------:R-:W-:Y:S01]  /*1700*/  ISETP.GT.U32.AND P6, PT, R3, R19, PT ;  /* 0x000000130300720c */ /* 0x000fe20003fc4070 */
[----:B------:R-:W-:Y:S01]  /*1710*/  IMAD.HI.U32 R14, R5, R20, RZ ;  /* 0x00000014050e7227 */ /* 0x000fe200078e00ff */
[----:B------:R-:W-:-:S02]  /*1720*/  IABS R24, R28 ;  /* 0x0000001c00187213 */ /* 0x000fc40000000000 */
[----:B------:R-:W-:Y:S01]  /*1730*/  LOP3.LUT R54, R4, 0x44, RZ, 0xfc, !PT ;  /* 0x0000004404367812 */ /* 0x000fe200078efcff */
[--C-:B------:R-:W-:Y:S01]  /*1740*/  @!P3 IMAD.IADD R17, R17, 0x1, -R3.reuse ;  /* 0x000000011111b824 */ /* 0x100fe200078e0a03 */
[----:B------:R-:W-:Y:S01]  /*1750*/  ISETP.GE.AND P3, PT, R23, RZ, PT ;  /* 0x000000ff1700720c */ /* 0x000fe20003f66270 */
[----:B------:R-:W-:Y:S01]  /*1760*/  @!P2 IMAD.MOV R16, RZ, RZ, -R16 ;  /* 0x000000ffff10a224 */ /* 0x000fe200078e0a10 */
[----:B------:R-:W-:Y:S01]  /*1770*/  IABS R23, R30 ;  /* 0x0000001e00177213 */ /* 0x000fe20000000000 */
[--C-:B------:R-:W-:Y:S01]  /*1780*/  @!P5 IMAD.IADD R18, R18, 0x1, -R3.reuse ;  /* 0x000000011212d824 */ /* 0x100fe200078e0a03 */
[----:B------:R-:W-:Y:S01]  /*1790*/  ISETP.GT.U32.AND P5, PT, R3, R17, PT ;  /* 0x000000110300720c */ /* 0x000fe20003fa4070 */
[--C-:B------:R-:W-:Y:S01]  /*17a0*/  @!P4 IMAD.IADD R15, R15, 0x1, -R3.reuse ;  /* 0x000000010f0fc824 */ /* 0x100fe200078e0a03 */
[----:B------:R-:W-:Y:S01]  /*17b0*/  ISETP.GE.AND P4, PT, R21, RZ, PT ;  /* 0x000000ff1500720c */ /* 0x000fe20003f86270 */
[----:B------:R-:W-:Y:S01]  /*17c0*/  @!P6 IMAD.IADD R19, R19, 0x1, -R3 ;  /* 0x000000011313e824 */ /* 0x000fe200078e0a03 */
[----:B------:R-:W-:Y:S01]  /*17d0*/  ISETP.GT.U32.AND P6, PT, R3, R18, PT ;  /* 0x000000120300720c */ /* 0x000fe20003fc4070 */
[----:B------:R-:W-:Y:S01]  /*17e0*/  IMAD.MOV R21, RZ, RZ, -R14 ;  /* 0x000000ffff157224 */ /* 0x000fe200078e0a0e */
[C---:B------:R-:W-:Y:S01]  /*17f0*/  LOP3.LUT R55, R4.reuse, 0x40, RZ, 0xfc, !PT ;  /* 0x0000004004377812 */ /* 0x040fe200078efcff */
[----:B------:R-:W-:Y:S01]  /*1800*/  IMAD.HI.U32 R14, R5, R22, RZ ;  /* 0x00000016050e7227 */ /* 0x000fe200078e00ff */
[----:B------:R-:W-:-:S02]  /*1810*/  LOP3.LUT R57, R4, 0x24, RZ, 0xfc, !PT ;  /* 0x0000002404397812 */ /* 0x000fc400078efcff */
[----:B------:R-:W-:Y:S01]  /*1820*/  IABS R52, R55 ;  /* 0x0000003700347213 */ /* 0x000fe20000000000 */
[----:B------:R-:W-:Y:S01]  /*1830*/  IMAD R20, R3, R21, R20 ;  /* 0x0000001503147224 */ /* 0x000fe200078e0214 */
[----:B------:R-:W-:Y:S01]  /*1840*/  IABS R66, R57 ;  /* 0x0000003900427213 */ /* 0x000fe20000000000 */
[----:B------:R-:W-:Y:S01]  /*1850*/  IMAD.MOV R14, RZ, RZ, -R14 ;  /* 0x000000ffff0e7224 */ /* 0x000fe200078e0a0e */
[----:B------:R-:W-:Y:S01]  /*1860*/  LOP3.LUT R59, R4, 0x20, RZ, 0xfc, !PT ;  /* 0x00000020043b7812 */ /* 0x000fe200078efcff */
[--C-:B------:R-:W-:Y:S01]  /*1870*/  @!P5 IMAD.IADD R17, R17, 0x1, -R3.reuse ;  /* 0x000000011111d824 */ /* 0x100fe200078e0a03 */
[C---:B------:R-:W-:Y:S01]  /*1880*/  ISETP.GT.U32.AND P5, PT, R3.reuse, R20, PT ;  /* 0x000000140300720c */ /* 0x040fe20003fa4070 */
[----:B------:R-:W-:Y:S01]  /*1890*/  IMAD R21, R3, R14, R22 ;  /* 0x0000000e03157224 */ /* 0x000fe200078e0216 */
[----:B------:R-:W-:Y:S01]  /*18a0*/  IABS R70, R59 ;  /* 0x0000003b00467213 */ /* 0x000fe20000000000 */
[----:B------:R-:W-:Y:S01]  /*18b0*/  @!P6 IMAD.IADD R18, R18, 0x1, -R3 ;  /* 0x000000011212e824 */ /* 0x000fe200078e0a03 */
[----:B------:R-:W-:Y:S01]  /*18c0*/  LOP3.LUT R63, R4, 0x4, RZ, 0xfc, !PT ;  /* 0x00000004043f7812 */ /* 0x000fe200078efcff */
[----:B------:R-:W-:Y:S01]  /*18d0*/  IMAD.HI.U32 R14, R5, R24, RZ ;  /* 0x00000018050e7227 */ /* 0x000fe200078e00ff */
[----:B------:R-:W-:-:S02]  /*18e0*/  ISETP.GT.U32.AND P6, PT, R3, R21, PT ;  /* 0x000000150300720c */ /* 0x000fc40003fc4070 */
[----:B------:R-:W-:Y:S01]  /*18f0*/  IABS R94, R63 ;  /* 0x0000003f005e7213 */ /* 0x000fe20000000000 */
[----:B------:R-:W-:Y:S01]  /*1900*/  IMAD.MOV R22, RZ, RZ, -R14 ;  /* 0x000000ffff167224 */ /* 0x000fe200078e0a0e */
[----:B------:R-:W-:Y:S01]  /*1910*/  IABS R98, R4 ;  /* 0x0000000400627213 */ /* 0x000fe20000000000 */
[----:B------:R-:W-:Y:S01]  /*1920*/  IMAD.HI.U32 R14, R5, R26, RZ ;  /* 0x0000001a050e7227 */ /* 0x000fe200078e00ff */
[----:B------:R-:W-:-:S03]  /*1930*/  SHF.R.S32.HI R196, RZ, 0x5, R196 ;  /* 0x00000005ffc47819 */ /* 0x000fc600000114c4 */
        /* <DEDUP_REMOVED lines=8> */
[----:B------:R-:W-:Y:S01]  /*19c0*/  IMAD.MOV.U32 R24, RZ, RZ, R23 ;  /* 0x000000ffff187224 */ /* 0x000fe200078e0017 */
[----:B------:R-:W-:Y:S01]  /*19d0*/  ISETP.GT.U32.AND P2, PT, R3, R22, PT ;  /* 0x000000160300720c */ /* 0x000fe20003f44070 */
[----:B------:R-:W-:-:S02]  /*19e0*/  IMAD.MOV R23, RZ, RZ, -R14 ;  /* 0x000000ffff177224 */ /* 0x000fc400078e0a0e */
[----:B------:R-:W-:Y:S01]  /*19f0*/  @!P0 IMAD.MOV R17, RZ, RZ, -R17 ;  /* 0x000000ffff118224 */ /* 0x000fe200078e0a11 */
[C---:B------:R-:W-:Y:S01]  /*1a00*/  ISETP.GT.U32.AND P0, PT, R3.reuse, R21, PT ;  /* 0x000000150300720c */ /* 0x040fe20003f04070 */
[----:B------:R-:W-:Y:S02]  /*1a10*/  IMAD R23, R3, R23, R26 ;  /* 0x0000001703177224 */ /* 0x000fe400078e021a */
[----:B------:R-:W-:-:S04]  /*1a20*/  IMAD.HI.U32 R14, R5, R24, RZ ;  /* 0x00000018050e7227 */ /* 0x000fc800078e00ff */
[--C-:B------:R-:W-:Y:S01]  /*1a30*/  @!P6 IMAD.IADD R20, R20, 0x1, -R3.reuse ;  /* 0x000000011414e824 */ /* 0x100fe200078e0a03 */
[----:B------:R-:W-:Y:S01]  /*1a40*/  ISETP.GT.U32.AND P6, PT, R3, R23, PT ;  /* 0x000000170300720c */ /* 0x000fe20003fc4070 */
[--C-:B------:R-:W-:Y:S01]  /*1a50*/  @!P1 IMAD.IADD R19, R19, 0x1, -R3.reuse ;  /* 0x0000000113139824 */ /* 0x100fe200078e0a03 */
[----:B------:R-:W-:Y:S01]  /*1a60*/  ISETP.GE.AND P1, PT, R25, RZ, PT ;  /* 0x000000ff1900720c */ /* 0x000fe20003f26270 */
[--C-:B------:R-:W-:Y:S01]  /*1a70*/  @!P2 IMAD.IADD R22, R22, 0x1, -R3.reuse ;  /* 0x000000011616a824 */ /* 0x100fe200078e0a03 */
[----:B------:R-:W-:Y:S01]  /*1a80*/  LOP3.LUT R25, R4, 0xac, RZ, 0xfc, !PT ;  /* 0x000000ac04197812 */ /* 0x000fe200078efcff */
[----:B------:R-:W-:Y:S02]  /*1a90*/  IMAD.MOV R14, RZ, RZ, -R14 ;  /* 0x000000ffff0e7224 */ /* 0x000fe400078e0a0e */
[----:B------:R-:W-:Y:S01]  /*1aa0*/  @!P0 IMAD.IADD R21, R21, 0x1, -R3 ;  /* 0x0000000115158824 */ /* 0x000fe200078e0a03 */
[----:B------:R-:W-:Y:S01]  /*1ab0*/  IABS R26, R25 ;  /* 0x00000019001a7213 */ /* 0x000fe20000000000 */
[----:B------:R-:W-:Y:S01]  /*1ac0*/  IMAD R24, R3, R14, R24 ;  /* 0x0000000e03187224 */ /* 0x000fe200078e0218 */
[----:B------:R-:W-:Y:S01]  /*1ad0*/  ISETP.GE.AND P2, PT, R25, RZ, PT ;  /* 0x000000ff1900720c */ /* 0x000fe20003f46270 */
[----:B------:R-:W-:Y:S01]  /*1ae0*/  @!P5 IMAD.MOV R21, RZ, RZ, -R21 ;  /* 0x000000ffff15d224 */ /* 0x000fe200078e0a15 */
[----:B------:R-:W-:Y:S01]  /*1af0*/  ISETP.GE.AND P0, PT, R30, RZ, PT ;  /* 0x000000ff1e00720c */ /* 0x000fe20003f06270 */
[----:B------:R-:W-:Y:S01]  /*1b00*/  @!P6 IMAD.IADD R23, R23, 0x1, -R3 ;  /* 0x000000011717e824 */ /* 0x000fe200078e0a03 */
[----:B------:R-:W-:Y:S01]  /*1b10*/  ISETP.GT.U32.AND P6, PT, R3, R22, PT ;  /* 0x000000160300720c */ /* 0x000fe20003fc4070 */
[----:B------:R-:W-:Y:S01]  /*1b20*/  IMAD.HI.U32 R14, R5, R26, RZ ;  /* 0x0000001a050e7227 */ /* 0x000fe200078e00ff */
[----:B------:R-:W-:-:S02]  /*1b30*/  ISETP.GT.U32.AND P5, PT, R3, R24, PT ;  /* 0x000000180300720c */ /* 0x000fc40003fa4070 */
[----:B------:R-:W-:Y:S01]  /*1b40*/  IABS R30, R31 ;  /* 0x0000001f001e7213 */ /* 0x000fe20000000000 */
[----:B------:R-:W-:Y:S02]  /*1b50*/  IMAD.MOV R14, RZ, RZ, -R14 ;  /* 0x000000ffff0e7224 */ /* 0x000fe400078e0a0e */
[----:B------:R-:W-:Y:S01]  /*1b60*/  @!P4 IMAD.MOV R18, RZ, RZ, -R18 ;  /* 0x000000ffff12c224 */ /* 0x000fe200078e0a12 */
[----:B------:R-:W-:Y:S01]  /*1b70*/  ISETP.GE.AND P4, PT, R28, RZ, PT ;  /* 0x000000ff1c00720c */ /* 0x000fe20003f86270 */
[C---:B------:R-:W-:Y:S01]  /*1b80*/  IMAD R25, R3.reuse, R14, R26 ;  /* 0x0000000e03197224 */ /* 0x040fe200078e021a */
[----:B------:R-:W-:Y:S01]  /*1b90*/  IABS R28, R27 ;  /* 0x0000001b001c7213 */ /* 0x000fe20000000000 */
[----:B------:R-:W-:Y:S01]  /*1ba0*/  @!P1 IMAD.MOV R20, RZ, RZ, -R20 ;  /* 0x000000ffff149224 */ /* 0x000fe200078e0a14 */
[C---:B------:R-:W-:Y:S01]  /*1bb0*/  ISETP.GT.U32.AND P1, PT, R3.reuse, R23, PT ;  /* 0x000000170300720c */ /* 0x040fe20003f24070 */
[----:B------:R-:W-:Y:S01]  /*1bc0*/  @!P6 IMAD.IADD R22, R22, 0x1, -R3 ;  /* 0x000000011616e824 */ /* 0x000fe200078e0a03 */
[----:B------:R-:W-:Y:S01]  /*1bd0*/  ISETP.GT.U32.AND P6, PT, R3, R25, PT ;  /* 0x000000190300720c */ /* 0x000fe20003fc4070 */
[----:B------:R-:W-:Y:S01]  /*1be0*/  @!P3 IMAD.MOV R19, RZ, RZ, -R19 ;  /* 0x000000ffff13b224 */ /* 0x000fe200078e0a13 */
[----:B------:R-:W-:Y:S01]  /*1bf0*/  ISETP.GE.AND P3, PT, R29, RZ, PT ;  /* 0x000000ff1d00720c */ /* 0x000fe20003f66270 */
[----:B------:R-:W-:Y:S01]  /*1c00*/  @!P5 IMAD.IADD R24, R24, 0x1, -R3 ;  /* 0x000000011818d824 */ /* 0x000fe200078e0a03 */
[----:B------:R-:W-:Y:S01]  /*1c10*/  ISETP.GE.AND P5, PT, R31, RZ, PT ;  /* 0x000000ff1f00720c */ /* 0x000fe20003fa6270 */
[----:B------:R-:W-:-:S04]  /*1c20*/  IMAD.HI.U32 R14, R5, R28, RZ ;  /* 0x0000001c050e7227 */ /* 0x000fc800078e00ff */
[----:B------:R-:W-:Y:S01]  /*1c30*/  @!P4 IMAD.MOV R22, RZ, RZ, -R22 ;  /* 0x000000ffff16c224 */ /* 0x000fe200078e0a16 */
[----:B------:R-:W-:Y:S01]  /*1c40*/  ISETP.GT.U32.AND P4, PT, R3, R24, PT ;  /* 0x000000180300720c */ /* 0x000fe20003f84070 */
[--C-:B------:R-:W-:Y:S01]  /*1c50*/  @!P1 IMAD.IADD R23, R23, 0x1, -R3.reuse ;  /* 0x0000000117179824 */ /* 0x100fe200078e0a03 */
[----:B------:R-:W-:Y:S01]  /*1c60*/  ISETP.GE.AND P1, PT, R27, RZ, PT ;  /* 0x000000ff1b00720c */ /* 0x000fe20003f26270 */
[----:B------:R-:W-:Y:S02]  /*1c70*/  @!P6 IMAD.IADD R25, R25, 0x1, -R3 ;  /* 0x000000011919e824 */ /* 0x000fe400078e0a03 */
[----:B------:R-:W-:-:S03]  /*1c80*/  IMAD.HI.U32 R26, R5, R30, RZ ;  /* 0x0000001e051a7227 */ /* 0x000fc600078e00ff */
[----:B------:R-:W-:Y:S01]  /*1c90*/  ISETP.GT.U32.AND P6, PT, R3, R25, PT ;  /* 0x000000190300720c */ /* 0x000fe20003fc4070 */
[----:B------:R-:W-:Y:S02]  /*1ca0*/  IMAD.MOV R27, RZ, RZ, -R14 ;  /* 0x000000ffff1b7224 */ /* 0x000fe400078e0a0e */
[----:B------:R-:W-:Y:S02]  /*1cb0*/  IMAD.MOV R29, RZ, RZ, -R26 ;  /* 0x000000ffff1d7224 */ /* 0x000fe400078e0a1a */
[----:B------:R-:W-:-:S04]  /*1cc0*/  IMAD.HI.U32 R14, R5, R32, RZ ;  /* 0x00000020050e7227 */ /* 0x000fc800078e00ff */
[C---:B------:R-:W-:Y:S02]  /*1cd0*/  IMAD R26, R3.reuse, R27, R28 ;  /* 0x0000001b031a7224 */ /* 0x040fe400078e021c */
[----:B------:R-:W-:Y:S02]  /*1ce0*/  IMAD.MOV R14, RZ, RZ, -R14 ;  /* 0x000000ffff0e7224 */ /* 0x000fe400078e0a0e */
[C---:B------:R-:W-:Y:S01]  /*1cf0*/  IMAD R27, R3.reuse, R29, R30 ;  /* 0x0000001d031b7224 */ /* 0x040fe200078e021e */
[----:B------:R-:W-:Y:S01]  /*1d00*/  IABS R30, R35 ;  /* 0x00000023001e7213 */ /* 0x000fe20000000000 */
[----:B------:R-:W-:Y:S01]  /*1d10*/  @!P3 IMAD.MOV R23, RZ, RZ, -R23 ;  /* 0x000000ffff17b224 */ /* 0x000fe200078e0a17 */
[C---:B------:R-:W-:Y:S01]  /*1d20*/  ISETP.GT.U32.AND P3, PT, R3.reuse, R26, PT ;  /* 0x0000001a0300720c */ /* 0x040fe20003f64070 */
[C---:B------:R-:W-:Y:S01]  /*1d30*/  IMAD R28, R3.reuse, R14, R32 ;  /* 0x0000000e031c7224 */ /* 0x040fe200078e0220 */
[----:B------:R-:W-:Y:S01]  /*1d40*/  IABS R32, R37 ;  /* 0x0000002500207213 */ /* 0x000fe20000000000 */
[--C-:B------:R-:W-:Y:S01]  /*1d50*/  @!P4 IMAD.IADD R24, R24, 0x1, -R3.reuse ;  /* 0x000000011818c824 */ /* 0x100fe200078e0a03 */
[----:B------:R-:W-:Y:S01]  /*1d60*/  ISETP.GT.U32.AND P4, PT, R3, R27, PT ;  /* 0x0000001b0300720c */ /* 0x000fe20003f84070 */
[----:B------:R-:W-:Y:S01]  /*1d70*/  @!P6 IMAD.IADD R25, R25, 0x1, -R3 ;  /* 0x000000011919e824 */ /* 0x000fe200078e0a03 */
[----:B------:R-:W-:Y:S01]  /*1d80*/  ISETP.GT.U32.AND P6, PT, R3, R28, PT ;  /* 0x0000001c0300720c */ /* 0x000fe20003fc4070 */
[----:B------:R-:W-:-:S04]  /*1d90*/  IMAD.HI.U32 R14, R5, R30, RZ ;  /* 0x0000001e050e7227 */ /* 0x000fc800078e00ff */
[----:B------:R-:W-:-:S04]  /*1da0*/  IMAD.HI.U32 R29, R5, R32, RZ ;  /* 0x00000020051d7227 */ /* 0x000fc800078e00ff */
[--C-:B------:R-:W-:Y:S01]  /*1db0*/  @!P3 IMAD.IADD R26, R26, 0x1, -R3.reuse ;  /* 0x000000011a1ab824 */ /* 0x100fe200078e0a03 */
[----:B------:R-:W-:Y:S01]  /*1dc0*/  ISETP.GE.AND P3, PT, R33, RZ, PT ;  /* 0x000000ff2100720c */ /* 0x000fe20003f66270 */
[--C-:B------:R-:W-:Y:S02]  /*1dd0*/  @!P4 IMAD.IADD R27, R27, 0x1, -R3.reuse ;  /* 0x000000011b1bc824 */ /* 0x100fe400078e0a03 */
[----:B------:R-:W-:Y:S01]  /*1de0*/  @!P6 IMAD.IADD R28, R28, 0x1, -R3 ;  /* 0x000000011c1ce824 */ /* 0x000fe200078e0a03 */
[C---:B------:R-:W-:Y:S01]  /*1df0*/  ISETP.GT.U32.AND P4, PT, R3.reuse, R26, PT ;  /* 0x0000001a0300720c */ /* 0x040fe20003f84070 */
[----:B------:R-:W-:Y:S01]  /*1e00*/  IMAD.MOV R14, RZ, RZ, -R14 ;  /* 0x000000ffff0e7224 */ /* 0x000fe200078e0a0e */
[C---:B------:R-:W-:Y:S01]  /*1e10*/  ISETP.GT.U32.AND P6, PT, R3.reuse, R27, PT ;  /* 0x0000001b0300720c */ /* 0x040fe20003fc4070 */
[----:B------:R-:W-:Y:S02]  /*1e20*/  IMAD.MOV R31, RZ, RZ, -R29 ;  /* 0x000000ffff1f7224 */ /* 0x000fe400078e0a1d */
[----:B------:R-:W-:-:S02]  /*1e30*/  IMAD R29, R3, R14, R30 ;  /* 0x0000000e031d7224 */ /* 0x000fc400078e021e */
[----:B------:R-:W-:Y:S02]  /*1e40*/  IMAD R30, R3, R31, R32 ;  /* 0x0000001f031e7224 */ /* 0x000fe400078e0220 */
[----:B------:R-:W-:-:S04]  /*1e50*/  IMAD.HI.U32 R31, R5, R36, RZ ;  /* 0x00000024051f7227 */ /* 0x000fc800078e00ff */
[--C-:B------:R-:W-:Y:S01]  /*1e60*/  @!P4 IMAD.IADD R26, R26, 0x1, -R3.reuse ;  /* 0x000000011a1ac824 */ /* 0x100fe200078e0a03 */
[----:B------:R-:W-:Y:S01]  /*1e70*/  ISETP.GT.U32.AND P4, PT, R3, R29, PT ;  /* 0x0000001d0300720c */ /* 0x000fe20003f84070 */
[----:B------:R-:W-:Y:S01]  /*1e80*/  @!P6 IMAD.IADD R27, R27, 0x1, -R3 ;  /* 0x000000011b1be824 */ /* 0x000fe200078e0a03 */
[C---:B------:R-:W-:Y:S01]  /*1e90*/  ISETP.GT.U32.AND P6, PT, R3.reuse, R30, PT ;  /* 0x0000001e0300720c */ /* 0x040fe20003fc4070 */
[----:B------:R-:W-:Y:S02]  /*1ea0*/  IMAD.MOV R32, RZ, RZ, -R31 ;  /* 0x000000ffff207224 */ /* 0x000fe400078e0a1f */
[----:B------:R-:W-:Y:S01]  /*1eb0*/  @!P0 IMAD.MOV R24, RZ, RZ, -R24 ;  /* 0x000000ffff188224 */ /* 0x000fe200078e0a18 */
[----:B------:R-:W-:Y:S01]  /*1ec0*/  ISETP.GT.U32.AND P0, PT, R3, R28, PT ;  /* 0x0000001c0300720c */ /* 0x000fe20003f04070 */
[----:B------:R-:W-:Y:S01]  /*1ed0*/  @!P2 IMAD.MOV R25, RZ, RZ, -R25 ;  /* 0x000000ffff19a224 */ /* 0x000fe200078e0a19 */
[----:B------:R-:W-:Y:S01]  /*1ee0*/  ISETP.GE.AND P2, PT, R35, RZ, PT ;  /* 0x000000ff2300720c */ /* 0x000fe20003f46270 */
[----:B------:R-:W-:Y:S01]  /*1ef0*/  IMAD R32, R3, R32, R36 ;  /* 0x0000002003207224 */ /* 0x000fe200078e0224 */
[----:B------:R-:W-:Y:S01]  /*1f00*/  LOP3.LUT R35, R4, 0x88, RZ, 0xfc, !PT ;  /* 0x0000008804237812 */ /* 0x000fe200078efcff */
[----:B------:R-:W-:-:S03]  /*1f10*/  IMAD.HI.U32 R14, R5, R34, RZ ;  /* 0x00000022050e7227 */ /* 0x000fc600078e00ff */
[----:B------:R-:W-:Y:S01]  /*1f20*/  IABS R33, R35 ;  /* 0x0000002300217213 */ /* 0x000fe20000000000 */
[--C-:B------:R-:W-:Y:S02]  /*1f30*/  @!P4 IMAD.IADD R29, R29, 0x1, -R3.reuse ;  /* 0x000000011d1dc824 */ /* 0x100fe400078e0a03 */
[----:B------:R-:W-:Y:S02]  /*1f40*/  @!P6 IMAD.IADD R30, R30, 0x1, -R3 ;  /* 0x000000011e1ee824 */ /* 0x000fe400078e0a03 */
[----:B------:R-:W-:Y:S01]  /*1f50*/  @!P5 IMAD.MOV R27, RZ, RZ, -R27 ;  /* 0x000000ffff1bd224 */ /* 0x000fe200078e0a1b */
[C---:B------:R-:W-:Y:S01]  /*1f60*/  ISETP.GT.U32.AND P6, PT, R3.reuse, R29, PT ;  /* 0x0000001d0300720c */ /* 0x040fe20003fc4070 */
[----:B------:R-:W-:Y:S01]  /*1f70*/  IMAD.MOV R14, RZ, RZ, -R14 ;  /* 0x000000ffff0e7224 */ /* 0x000fe200078e0a0e */
[----:B------:R-:W-:Y:S01]  /*1f80*/  ISETP.GT.U32.AND P5, PT, R3, R32, PT ;  /* 0x000000200300720c */ /* 0x000fe20003fa4070 */
[----:B------:R-:W-:Y:S01]  /*1f90*/  @!P0 IMAD.IADD R28, R28, 0x1, -R3 ;  /* 0x000000011c1c8824 */ /* 0x000fe200078e0a03 */
[----:B------:R-:W-:Y:S01]  /*1fa0*/  ISETP.GE.AND P0, PT, R37, RZ, PT ;  /* 0x000000ff2500720c */ /* 0x000fe20003f06270 */
[----:B------:R-:W-:Y:S01]  /*1fb0*/  IMAD R31, R3, R14, R34 ;  /* 0x0000000e031f7224 */ /* 0x000fe200078e0222 */
[----:B------:R-:W-:Y:S01]  /*1fc0*/  LOP3.LUT R37, R4, 0x84, RZ, 0xfc, !PT ;  /* 0x0000008404257812 */ /* 0x000fe200078efcff */
[----:B------:R-:W-:-:S02]  /*1fd0*/  IMAD.MOV.U32 R34, RZ, RZ, R33 ;  /* 0x000000ffff227224 */ /* 0x000fc400078e0021 */
[----:B------:R-:W-:Y:S01]  /*1fe0*/  @!P1 IMAD.MOV R26, RZ, RZ, -R26 ;  /* 0x000000ffff1a9224 */ /* 0x000fe200078e0a1a */
[----:B------:R-:W-:Y:S01]  /*1ff0*/  ISETP.GT.U32.AND P1, PT, R3, R30, PT ;  /* 0x0000001e0300720c */ /* 0x000fe20003f24070 */
[----:B------:R-:W-:Y:S01]  /*2000*/  IMAD.HI.U32 R14, R5, R34, RZ ;  /* 0x00000022050e7227 */ /* 0x000fe200078e00ff */
[----:B------:R-:W-:Y:S02]  /*2010*/  IABS R36, R37 ;  /* 0x0000002500247213 */ /* 0x000fe40000000000 */
[----:B------:R-:W-:Y:S01]  /*2020*/  ISETP.GT.U32.AND P4, PT, R3, R31, PT ;  /* 0x0000001f0300720c */ /* 0x000fe20003f84070 */
[--C-:B------:R-:W-:Y:S01]  /*2030*/  @!P6 IMAD.IADD R29, R29, 0x1, -R3.reuse ;  /* 0x000000011d1de824 */ /* 0x100fe200078e0a03 */
[----:B------:R-:W-:Y:S01]  /*2040*/  ISETP.GE.AND P6, PT, R39, RZ, PT ;  /* 0x000000ff2700720c */ /* 0x000fe20003fc6270 */
[----:B------:R-:W-:Y:S01]  /*2050*/  @!P5 IMAD.IADD R32, R32, 0x1, -R3 ;  /* 0x000000012020d824 */ /* 0x000fe200078e0a03 */
[----:B------:R-:W-:Y:S01]  /*2060*/  ISETP.GE.AND P5, PT, R35, RZ, PT ;  /* 0x000000ff2300720c */ /* 0x000fe20003fa6270 */
[----:B------:R-:W-:Y:S01]  /*2070*/  IMAD.MOV R14, RZ, RZ, -R14 ;  /* 0x000000ffff0e7224 */ /* 0x000fe200078e0a0e */
[----:B------:R-:W-:Y:S01]  /*2080*/  LOP3.LUT R35, R4, 0x78, RZ, 0xfc, !PT ;  /* 0x0000007804237812 */ /* 0x000fe200078efcff */
[----:B------:R-:W-:Y:S01]  /*2090*/  @!P2 IMAD.MOV R29, RZ, RZ, -R29 ;  /* 0x000000ffff1da224 */ /* 0x000fe200078e0a1d */
[C---:B------:R-:W-:Y:S01]  /*20a0*/  ISETP.GT.U32.AND P2, PT, R3.reuse, R32, PT ;  /* 0x000000200300720c */ /* 0x040fe20003f44070 */
[----:B------:R-:W-:Y:S01]  /*20b0*/  IMAD R33, R3, R14, R34 ;  /* 0x0000000e03217224 */ /* 0x000fe200078e0222 */
[----:B------:R-:W-:Y:S01]  /*20c0*/  IABS R40, R35 ;  /* 0x0000002300287213 */ /* 0x000fe20000000000 */
[----:B------:R-:W-:-:S04]  /*20d0*/  IMAD.HI.U32 R14, R5, R36, RZ ;  /* 0x00000024050e7227 */ /* 0x000fc800078e00ff */
[----:B------:R-:W-:Y:S02]  /*20e0*/  IMAD.MOV R14, RZ, RZ, -R14 ;  /* 0x000000ffff0e7224 */ /* 0x000fe400078e0a0e */
[--C-:B------:R-:W-:Y:S01]  /*20f0*/  @!P1 IMAD.IADD R30, R30, 0x1, -R3.reuse ;  /* 0x000000011e1e9824 */ /* 0x100fe200078e0a03 */
[C---:B------:R-:W-:Y:S01]  /*2100*/  ISETP.GT.U32.AND P1, PT, R3.reuse, R33, PT ;  /* 0x000000210300720c */ /* 0x040fe20003f24070 */
[----:B------:R-:W-:Y:S01]  /*2110*/  IMAD R34, R3, R14, R36 ;  /* 0x0000000e03227224 */ /* 0x000fe200078e0224 */
[C---:B------:R-:W-:Y:S01]  /*2120*/  LOP3.LUT R14, R4.reuse, 0x80, RZ, 0xfc, !PT ;  /* 0x00000080040e7812 */ /* 0x040fe200078efcff */
[--C-:B------:R-:W-:Y:S01]  /*2130*/  @!P4 IMAD.IADD R31, R31, 0x1, -R3.reuse ;  /* 0x000000011f1fc824 */ /* 0x100fe200078e0a03 */
[----:B------:R-:W-:Y:S01]  /*2140*/  LOP3.LUT R36, R4, 0x74, RZ, 0xfc, !PT ;  /* 0x0000007404247812 */ /* 0x000fe200078efcff */
[--C-:B------:R-:W-:Y:S01]  /*2150*/  @!P2 IMAD.IADD R32, R32, 0x1, -R3.reuse ;  /* 0x000000012020a824 */ /* 0x100fe200078e0a03 */
[C---:B------:R-:W-:Y:S01]  /*2160*/  ISETP.GT.U32.AND P2, PT, R3.reuse, R34, PT ;  /* 0x000000220300720c */ /* 0x040fe20003f44070 */
[----:B------:R-:W-:Y:S01]  /*2170*/  @!P3 IMAD.MOV R28, RZ, RZ, -R28 ;  /* 0x000000ffff1cb224 */ /* 0x000fe200078e0a1c */
[----:B------:R-:W-:Y:S01]  /*2180*/  ISETP.GT.U32.AND P4, PT, R3, R31, PT ;  /* 0x0000001f0300720c */ /* 0x000fe20003f84070 */
[----:B------:R-:W-:Y:S01]  /*2190*/  @!P0 IMAD.MOV R30, RZ, RZ, -R30 ;  /* 0x000000ffff1e8224 */ /* 0x000fe200078e0a1e */
[----:B------:R-:W-:Y:S01]  /*21a0*/  ISETP.GE.AND P3, PT, R38, RZ, PT ;  /* 0x000000ff2600720c */ /* 0x000fe20003f66270 */
[----:B------:R-:W-:Y:S01]  /*21b0*/  @!P6 IMAD.MOV R32, RZ, RZ, -R32 ;  /* 0x000000ffff20e224 */ /* 0x000fe200078e0a20 */
[----:B------:R-:W-:Y:S01]  /*21c0*/  IABS R38, R14 ;  /* 0x0000000e00267213 */ /* 0x000fe20000000000 */
[----:B------:R-:W-:Y:S01]  /*21d0*/  @!P1 IMAD.IADD R33, R33, 0x1, -R3 ;  /* 0x0000000121219824 */ /* 0x000fe200078e0a03 */
[----:B------:R-:W-:-:S02]  /*21e0*/  ISETP.GE.AND P1, PT, R14, RZ, PT ;  /* 0x000000ff0e00720c */ /* 0x000fc40003f26270 */
[----:B------:R-:W-:Y:S01]  /*21f0*/  IABS R42, R36 ;  /* 0x00000024002a7213 */ /* 0x000fe20000000000 */
[----:B------:R-:W-:Y:S01]  /*2200*/  IMAD.HI.U32 R14, R5, R38, RZ ;  /* 0x00000026050e7227 */ /* 0x000fe200078e00ff */
[----:B------:R-:W-:Y:S02]  /*2210*/  ISETP.GT.U32.AND P0, PT, R3, R33, PT ;  /* 0x000000210300720c */ /* 0x000fe40003f04070 */
[----:B------:R-:W-:Y:S01]  /*2220*/  ISETP.GE.AND P6, PT, R36, RZ, PT ;  /* 0x000000ff2400720c */ /* 0x000fe20003fc6270 */
[--C-:B------:R-:W-:Y:S02]  /*2230*/  @!P2 IMAD.IADD R34, R34, 0x1, -R3.reuse ;  /* 0x000000012222a824 */ /* 0x100fe400078e0a03 */
[----:B------:R-:W-:Y:S01]  /*2240*/  @!P4 IMAD.IADD R31, R31, 0x1, -R3 ;  /* 0x000000011f1fc824 */ /* 0x000fe200078e0a03 */
[----:B------:R-:W-:Y:S01]  /*2250*/  ISETP.GE.AND P4, PT, R37, RZ, PT ;  /* 0x000000ff2500720c */ /* 0x000fe20003f86270 */
[----:B------:R-:W-:Y:S01]  /*2260*/  IMAD.HI.U32 R36, R5, R42, RZ ;  /* 0x0000002a05247227 */ /* 0x000fe200078e00ff */
[----:B------:R-:W-:-:S02]  /*2270*/  ISETP.GT.U32.AND P2, PT, R3, R34, PT ;  /* 0x000000220300720c */ /* 0x000fc40003f44070 */
[----:B------:R-:W-:Y:S01]  /*2280*/  LOP3.LUT R37, R4, 0x70, RZ, 0xfc, !PT ;  /* 0x0000007004257812 */ /* 0x000fe200078efcff */
[----:B------:R-:W-:Y:S01]  /*2290*/  @!P3 IMAD.MOV R31, RZ, RZ, -R31 ;  /* 0x000000ffff1fb224 */ /* 0x000fe200078e0a1f */
[----:B------:R-:W-:Y:S01]  /*22a0*/  ISETP.GE.AND P3, PT, R35, RZ, PT ;  /* 0x000000ff2300720c */ /* 0x000fe20003f66270 */
[----:B------:R-:W-:Y:S01]  /*22b0*/  IMAD.MOV R35, RZ, RZ, -R14 ;  /* 0x000000ffff237224 */ /* 0x000fe200078e0a0e */
[----:B------:R-:W-:Y:S01]  /*22c0*/  IABS R44, R37 ;  /* 0x00000025002c7213 */ /* 0x000fe20000000000 */
[----:B------:R-:W-:-:S04]  /*22d0*/  IMAD.HI.U32 R14, R5, R40, RZ ;  /* 0x00000028050e7227 */ /* 0x000fc800078e00ff */
[----:B------:R-:W-:Y:S01]  /*22e0*/  @!P0 IMAD.IADD R33, R33, 0x1, -R3 ;  /* 0x0000000121218824 */ /* 0x000fe200078e0a03 */
[----:B------:R-:W-:Y:S01]  /*22f0*/  ISETP.GE.AND P0, PT, R37, RZ, PT ;  /* 0x000000ff2500720c */ /* 0x000fe20003f06270 */
[C---:B------:R-:W-:Y:S02]  /*2300*/  IMAD R35, R3.reuse, R35, R38 ;  /* 0x0000002303237224 */ /* 0x040fe400078e0226 */
[----:B------:R-:W-:Y:S02]  /*2310*/  IMAD.MOV R37, RZ, RZ, -R14 ;  /* 0x000000ffff257224 */ /* 0x000fe400078e0a0e */
[----:B------:R-:W-:Y:S02]  /*2320*/  IMAD.MOV R38, RZ, RZ, -R36 ;  /* 0x000000ffff267224 */ /* 0x000fe400078e0a24 */
[C---:B------:R-:W-:Y:S01]  /*2330*/  IMAD R36, R3.reuse, R37, R40 ;  /* 0x0000002503247224 */ /* 0x040fe200078e0228 */
[----:B------:R-:W-:Y:S01]  /*2340*/  IABS R40, R45 ;  /* 0x0000002d00287213 */ /* 0x000fe20000000000 */
[----:B------:R-:W-:Y:S01]  /*2350*/  @!P5 IMAD.MOV R33, RZ, RZ, -R33 ;  /* 0x000000ffff21d224 */ /* 0x000fe200078e0a21 */
[C---:B------:R-:W-:Y:S01]  /*2360*/  ISETP.GT.U32.AND P5, PT, R3.reuse, R35, PT ;  /* 0x000000230300720c */ /* 0x040fe20003fa4070 */
[----:B------:R-:W-:Y:S01]  /*2370*/  @!P2 IMAD.IADD R34, R34, 0x1, -R3 ;  /* 0x000000012222a824 */ /* 0x000fe200078e0a03 */
[C---:B------:R-:W-:Y:S01]  /*2380*/  ISETP.GT.U32.AND P2, PT, R3.reuse, R36, PT ;  /* 0x000000240300720c */ /* 0x040fe20003f44070 */
[----:B------:R-:W-:Y:S01]  /*2390*/  IMAD R37, R3, R38, R42 ;  /* 0x0000002603257224 */ /* 0x000fe200078e022a */
[----:B------:R-:W-:Y:S01]  /*23a0*/  IABS R42, R47 ;  /* 0x0000002f002a7213 */ /* 0x000fe20000000000 */
[----:B------:R-:W-:-:S02]  /*23b0*/  @!P4 IMAD.MOV R34, RZ, RZ, -R34 ;  /* 0x000000ffff22c224 */ /* 0x000fc400078e0a22 */
[----:B------:R-:W-:Y:S01]  /*23c0*/  IMAD.HI.U32 R14, R5, R44, RZ ;  /* 0x0000002c050e7227 */ /* 0x000fe200078e00ff */
[----:B------:R-:W-:-:S03]  /*23d0*/  ISETP.GT.U32.AND P4, PT, R3, R37, PT ;  /* 0x000000250300720c */ /* 0x000fc60003f84070 */
[----:B------:R-:W-:Y:S02]  /*23e0*/  IMAD.MOV R14, RZ, RZ, -R14 ;  /* 0x000000ffff0e7224 */ /* 0x000fe400078e0a0e */
[----:B------:R-:W-:Y:S02]  /*23f0*/  @!P5 IMAD.IADD R35, R35, 0x1, -R3 ;  /* 0x000000012323d824 */ /* 0x000fe400078e0a03 */
[----:B------:R-:W-:Y:S01]  /*2400*/  IMAD R38, R3, R14, R44 ;  /* 0x0000000e03267224 */ /* 0x000fe200078e022c */
[----:B------:R-:W-:Y:S01]  /*2410*/  IABS R44, R49 ;  /* 0x00000031002c7213 */ /* 0x000fe20000000000 */
[----:B------:R-:W-:Y:S01]  /*2420*/  IMAD.HI.U32 R14, R5, R40, RZ ;  /* 0x00000028050e7227 */ /* 0x000fe200078e00ff */
[----:B------:R-:W-:-:S03]  /*2430*/  ISETP.GT.U32.AND P5, PT, R3, R35, PT ;  /* 0x000000230300720c */ /* 0x000fc60003fa4070 */
[----:B------:R-:W-:Y:S02]  /*2440*/  @!P4 IMAD.IADD R37, R37, 0x1, -R3 ;  /* 0x000000012525c824 */ /* 0x000fe400078e0a03 */
[----:B------:R-:W-:-:S03]  /*2450*/  IMAD.HI.U32 R39, R5, R42, RZ ;  /* 0x0000002a05277227 */ /* 0x000fc600078e00ff */
[C---:B------:R-:W-:Y:S01]  /*2460*/  ISETP.GT.U32.AND P4, PT, R3.reuse, R37, PT ;  /* 0x000000250300720c */ /* 0x040fe20003f84070 */
[----:B------:R-:W-:Y:S02]  /*2470*/  @!P2 IMAD.IADD R36, R36, 0x1, -R3 ;  /* 0x000000012424a824 */ /* 0x000fe400078e0a03 */
[----:B------:R-:W-:Y:S02]  /*2480*/  IMAD.MOV R14, RZ, RZ, -R14 ;  /* 0x000000ffff0e7224 */ /* 0x000fe400078e0a0e */
[----:B------:R-:W-:Y:S01]  /*2490*/  IMAD.MOV R41, RZ, RZ, -R39 ;  /* 0x000000ffff297224 */ /* 0x000fe200078e0a27 */
[C---:B------:R-:W-:Y:S01]  /*24a0*/  ISETP.GT.U32.AND P2, PT, R3.reuse, R36, PT ;  /* 0x000000240300720c */ /* 0x040fe20003f44070 */
[----:B------:R-:W-:Y:S02]  /*24b0*/  IMAD R39, R3, R14, R40 ;  /* 0x0000000e03277224 */ /* 0x000fe400078e0228 */
[----:B------:R-:W-:Y:S01]  /*24c0*/  @!P5 IMAD.IADD R35, R35, 0x1, -R3 ;  /* 0x000000012323d824 */ /* 0x000fe200078e0a03 */
[C---:B------:R-:W-:Y:S01]  /*24d0*/  ISETP.GT.U32.AND P5, PT, R3.reuse, R38, PT ;  /* 0x000000260300720c */ /* 0x040fe20003fa4070 */
[----:B------:R-:W-:-:S02]  /*24e0*/  IMAD R40, R3, R41, R42 ;  /* 0x0000002903287224 */ /* 0x000fc400078e022a */
[----:B------:R-:W-:Y:S02]  /*24f0*/  @!P4 IMAD.IADD R37, R37, 0x1, -R3 ;  /* 0x000000012525c824 */ /* 0x000fe400078e0a03 */
[----:B------:R-:W-:Y:S01]  /*2500*/  IMAD.MOV.U32 R42, RZ, RZ, R43 ;  /* 0x000000ffff2a7224 */ /* 0x000fe200078e002b */
[----:B------:R-:W-:Y:S01]  /*2510*/  ISETP.GT.U32.AND P4, PT, R3, R40, PT ;  /* 0x000000280300720c */ /* 0x000fe20003f84070 */
[----:B------:R-:W-:-:S04]  /*2520*/  IMAD.HI.U32 R41, R5, R44, RZ ;  /* 0x0000002c05297227 */ /* 0x000fc800078e00ff */
[--C-:B------:R-:W-:Y:S01]  /*2530*/  @!P2 IMAD.IADD R36, R36, 0x1, -R3.reuse ;  /* 0x000000012424a824 */ /* 0x100fe200078e0a03 */
[----:B------:R-:W-:Y:S01]  /*2540*/  ISETP.GT.U32.AND P2, PT, R3, R39, PT ;  /* 0x000000270300720c */ /* 0x000fe20003f44070 */
        /* <DEDUP_REMOVED lines=8> */
[----:B------:R-:W-:-:S04]  /*25d0*/  IMAD.HI.U32 R14, R5, R46, RZ ;  /* 0x0000002e050e7227 */ /* 0x000fc800078e00ff */
[--C-:B------:R-:W-:Y:S01]  /*25e0*/  @!P2 IMAD.IADD R39, R39, 0x1, -R3.reuse ;  /* 0x000000012727a824 */ /* 0x100fe200078e0a03 */
[----:B------:R-:W-:Y:S01]  /*25f0*/  ISETP.GE.AND P2, PT, R47, RZ, PT ;  /* 0x000000ff2f00720c */ /* 0x000fe20003f46270 */
[----:B------:R-:W-:Y:S01]  /*2600*/  IMAD.MOV R14, RZ, RZ, -R14 ;  /* 0x000000ffff0e7224 */ /* 0x000fe200078e0a0e */
[----:B------:R-:W-:Y:S01]  /*2610*/  LOP3.LUT R47, R4, 0x54, RZ, 0xfc, !PT ;  /* 0x00000054042f7812 */ /* 0x000fe200078efcff */
[C---:B------:R-:W-:Y:S02]  /*2620*/  IMAD R42, R3.reuse, R43, R44 ;  /* 0x0000002b032a7224 */ /* 0x040fe400078e022c */
[----:B------:R-:W-:Y:S01]  /*2630*/  @!P3 IMAD.MOV R36, RZ, RZ, -R36 ;  /* 0x000000ffff24b224 */ /* 0x000fe200078e0a24 */
[C---:B------:R-:W-:Y:S01]  /*2640*/  ISETP.GT.U32.AND P3, PT, R3.reuse, R39, PT ;  /* 0x000000270300720c */ /* 0x040fe20003f64070 */
[--C-:B------:R-:W-:Y:S01]  /*2650*/  @!P5 IMAD.IADD R38, R38, 0x1, -R3.reuse ;  /* 0x000000012626d824 */ /* 0x100fe200078e0a03 */
[C---:B------:R-:W-:Y:S01]  /*2660*/  ISETP.GT.U32.AND P5, PT, R3.reuse, R41, PT ;  /* 0x000000290300720c */ /* 0x040fe20003fa4070 */
        /* <DEDUP_REMOVED lines=8> */
[----:B------:R-:W-:-:S04]  /*26f0*/  IMAD.HI.U32 R14, R5, R44, RZ ;  /* 0x0000002c050e7227 */ /* 0x000fc800078e00ff */
[--C-:B------:R-:W-:Y:S01]  /*2700*/  @!P3 IMAD.IADD R39, R39, 0x1, -R3.reuse ;  /* 0x000000012727b824 */ /* 0x100fe200078e0a03 */
[----:B------:R-:W-:Y:S01]  /*2710*/  ISETP.GE.AND P3, PT, R49, RZ, PT ;  /* 0x000000ff3100720c */ /* 0x000fe20003f66270 */
[--C-:B------:R-:W-:Y:S01]  /*2720*/  @!P5 IMAD.IADD R41, R41, 0x1, -R3.reuse ;  /* 0x000000012929d824 */ /* 0x100fe200078e0a03 */
[----:B------:R-:W-:Y:S01]  /*2730*/  LOP3.LUT R49, R4, 0x50, RZ, 0xfc, !PT ;  /* 0x0000005004317812 */ /* 0x000fe200078efcff */
[--C-:B------:R-:W-:Y:S01]  /*2740*/  @!P0 IMAD.IADD R42, R42, 0x1, -R3.reuse ;  /* 0x000000012a2a8824 */ /* 0x100fe200078e0a03 */
[----:B------:R-:W-:Y:S01]  /*2750*/  ISETP.GE.AND P5, PT, R50, RZ, PT ;  /* 0x000000ff3200720c */ /* 0x000fe20003fa6270 */
[----:B------:R-:W-:Y:S01]  /*2760*/  @!P4 IMAD.IADD R43, R43, 0x1, -R3 ;  /* 0x000000012b2bc824 */ /* 0x000fe200078e0a03 */
[----:B------:R-:W-:Y:S01]  /*2770*/  IABS R46, R49 ;  /* 0x00000031002e7213 */ /* 0x000fe20000000000 */
[----:B------:R-:W-:Y:S01]  /*2780*/  @!P1 IMAD.MOV R39, RZ, RZ, -R39 ;  /* 0x000000ffff279224 */ /* 0x000fe200078e0a27 */
[C---:B------:R-:W-:Y:S01]  /*2790*/  ISETP.GT.U32.AND P0, PT, R3.reuse, R41, PT ;  /* 0x000000290300720c */ /* 0x040fe20003f04070 */
[----:B------:R-:W-:Y:S01]  /*27a0*/  IMAD.MOV R45, RZ, RZ, -R14 ;  /* 0x000000ffff2d7224 */ /* 0x000fe200078e0a0e */
[----:B------:R-:W-:Y:S01]  /*27b0*/  ISETP.GT.U32.AND P1, PT, R3, R43, PT ;  /* 0x0000002b0300720c */ /* 0x000fe20003f24070 */
[----:B------:R-:W-:Y:S01]  /*27c0*/  IMAD.HI.U32 R14, R5, R46, RZ ;  /* 0x0000002e050e7227 */ /* 0x000fe200078e00ff */
[----:B------:R-:W-:-:S02]  /*27d0*/  ISETP.GT.U32.AND P4, PT, R3, R42, PT ;  /* 0x0000002a0300720c */ /* 0x000fc40003f84070 */
[----:B------:R-:W-:Y:S01]  /*27e0*/  IABS R50, R53 ;  /* 0x0000003500327213 */ /* 0x000fe20000000000 */
[----:B------:R-:W-:Y:S02]  /*27f0*/  IMAD R44, R3, R45, R44 ;  /* 0x0000002d032c7224 */ /* 0x000fe400078e022c */
[----:B------:R-:W-:Y:S02]  /*2800*/  IMAD.MOV R14, RZ, RZ, -R14 ;  /* 0x000000ffff0e7224 */ /* 0x000fe400078e0a0e */
[----:B------:R-:W-:Y:S01]  /*2810*/  @!P6 IMAD.MOV R37, RZ, RZ, -R37 ;  /* 0x000000ffff25e224 */ /* 0x000fe200078e0a25 */
[----:B------:R-:W-:Y:S01]  /*2820*/  ISETP.GE.AND P6, PT, R48, RZ, PT ;  /* 0x000000ff3000720c */ /* 0x000fe20003fc6270 */
[--C-:B------:R-:W-:Y:S01]  /*2830*/  @!P0 IMAD.IADD R41, R41, 0x1, -R3.reuse ;  /* 0x0000000129298824 */ /* 0x100fe200078e0a03 */
[----:B------:R-:W-:Y:S01]  /*2840*/  IABS R48, R51 ;  /* 0x0000003300307213 */ /* 0x000fe20000000000 */
[C---:B------:R-:W-:Y:S01]  /*2850*/  IMAD R45, R3.reuse, R14, R46 ;  /* 0x0000000e032d7224 */ /* 0x040fe200078e022e */
[----:B------:R-:W-:Y:S01]  /*2860*/  ISETP.GT.U32.AND P0, PT, R3, R44, PT ;  /* 0x0000002c0300720c */ /* 0x000fe20003f04070 */
[----:B------:R-:W-:-:S02]  /*2870*/  @!P1 IMAD.IADD R43, R43, 0x1, -R3 ;  /* 0x000000012b2b9824 */ /* 0x000fc400078e0a03 */
[----:B------:R-:W-:Y:S01]  /*2880*/  IMAD.HI.U32 R14, R5, R48, RZ ;  /* 0x00000030050e7227 */ /* 0x000fe200078e00ff */
[----:B------:R-:W-:-:S03]  /*2890*/  ISETP.GT.U32.AND P1, PT, R3, R45, PT ;  /* 0x0000002d0300720c */ /* 0x000fc60003f24070 */
[----:B------:R-:W-:Y:S02]  /*28a0*/  IMAD.MOV R14, RZ, RZ, -R14 ;  /* 0x000000ffff0e7224 */ /* 0x000fe400078e0a0e */
[----:B------:R-:W-:-:S04]  /*28b0*/  IMAD.HI.U32 R46, R5, R50, RZ ;  /* 0x00000032052e7227 */ /* 0x000fc800078e00ff */
[--C-:B------:R-:W-:Y:S01]  /*28c0*/  @!P4 IMAD.IADD R42, R42, 0x1, -R3.reuse ;  /* 0x000000012a2ac824 */ /* 0x100fe200078e0a03 */
[----:B------:R-:W-:Y:S01]  /*28d0*/  ISETP.GE.AND P4, PT, R47, RZ, PT ;  /* 0x000000ff2f00720c */ /* 0x000fe20003f86270 */
[--C-:B------:R-:W-:Y:S01]  /*28e0*/  @!P0 IMAD.IADD R44, R44, 0x1, -R3.reuse ;  /* 0x000000012c2c8824 */ /* 0x100fe200078e0a03 */
[----:B------:R-:W-:Y:S01]  /*28f0*/  IABS R47, R54 ;  /* 0x00000036002f7213 */ /* 0x000fe20000000000 */
[----:B------:R-:W-:Y:S01]  /*2900*/  IMAD R14, R3, R14, R48 ;  /* 0x0000000e030e7224 */ /* 0x000fe200078e0230 */
[----:B------:R-:W-:Y:S01]  /*2910*/  ISETP.GE.AND P0, PT, R49, RZ, PT ;  /* 0x000000ff3100720c */ /* 0x000fe20003f06270 */
[----:B------:R-:W-:Y:S02]  /*2920*/  IMAD.MOV R46, RZ, RZ, -R46 ;  /* 0x000000ffff2e7224 */ /* 0x000fe400078e0a2e */
[----:B------:R-:W-:Y:S01]  /*2930*/  @!P1 IMAD.IADD R45, R45, 0x1, -R3 ;  /* 0x000000012d2d9824 */ /* 0x000fe200078e0a03 */
[C---:B------:R-:W-:Y:S01]  /*2940*/  ISETP.GT.U32.AND P1, PT, R3.reuse, R44, PT ;  /* 0x0000002c0300720c */ /* 0x040fe20003f24070 */
[----:B------:R-:W-:Y:S01]  /*2950*/  @!P6 IMAD.MOV R41, RZ, RZ, -R41 ;  /* 0x000000ffff29e224 */ /* 0x000fe200078e0a29 */
[C---:B------:R-:W-:Y:S01]  /*2960*/  ISETP.GT.U32.AND P6, PT, R3.reuse, R14, PT ;  /* 0x0000000e0300720c */ /* 0x040fe20003fc4070 */
[----:B------:R-:W-:-:S02]  /*2970*/  IMAD R46, R3, R46, R50 ;  /* 0x0000002e032e7224 */ /* 0x000fc400078e0232 */
[----:B------:R-:W-:Y:S02]  /*2980*/  IMAD.MOV.U32 R50, RZ, RZ, R47 ;  /* 0x000000ffff327224 */ /* 0x000fe400078e002f */
[----:B------:R-:W-:Y:S01]  /*2990*/  @!P2 IMAD.MOV R40, RZ, RZ, -R40 ;  /* 0x000000ffff28a224 */ /* 0x000fe200078e0a28 */
[----:B------:R-:W-:Y:S01]  /*29a0*/  ISETP.GT.U32.AND P2, PT, R3, R45, PT ;  /* 0x0000002d0300720c */ /* 0x000fe20003f44070 */
[----:B------:R-:W-:-:S04]  /*29b0*/  IMAD.HI.U32 R47, R5, R50, RZ ;  /* 0x00000032052f7227 */ /* 0x000fc800078e00ff */
[----:B------:R-:W-:Y:S01]  /*29c0*/  @!P3 IMAD.MOV R42, RZ, RZ, -R42 ;  /* 0x000000ffff2ab224 */ /* 0x000fe200078e0a2a */
[----:B------:R-:W-:Y:S01]  /*29d0*/  ISETP.GT.U32.AND P3, PT, R3, R46, PT ;  /* 0x0000002e0300720c */ /* 0x000fe20003f64070 */
[----:B------:R-:W-:-:S04]  /*29e0*/  IMAD.HI.U32 R48, R5, R52, RZ ;  /* 0x0000003405307227 */ /* 0x000fc800078e00ff */
[----:B------:R-:W-:Y:S02]  /*29f0*/  IMAD.MOV R47, RZ, RZ, -R47 ;  /* 0x000000ffff2f7224 */ /* 0x000fe400078e0a2f */
[----:B------:R-:W-:Y:S02]  /*2a00*/  IMAD.MOV R49, RZ, RZ, -R48 ;  /* 0x000000ffff317224 */ /* 0x000fe400078e0a30 */
[--C-:B------:R-:W-:Y:S01]  /*2a10*/  @!P1 IMAD.IADD R44, R44, 0x1, -R3.reuse ;  /* 0x000000012c2c9824 */ /* 0x100fe200078e0a03 */
[----:B------:R-:W-:Y:S01]  /*2a20*/  ISETP.GE.AND P1, PT, R53, RZ, PT ;  /* 0x000000ff3500720c */ /* 0x000fe20003f26270 */
[--C-:B------:R-:W-:Y:S01]  /*2a30*/  @!P6 IMAD.IADD R14, R14, 0x1, -R3.reuse ;  /* 0x000000010e0ee824 */ /* 0x100fe200078e0a03 */
[C---:B------:R-:W-:Y:S01]  /*2a40*/  LOP3.LUT R53, R4.reuse, 0x30, RZ, 0xfc, !PT ;  /* 0x0000003004357812 */ /* 0x040fe200078efcff */
[----:B------:R-:W-:Y:S02]  /*2a50*/  IMAD R48, R3, R47, R50 ;  /* 0x0000002f03307224 */ /* 0x000fe400078e0232 */
[--C-:B------:R-:W-:Y:S01]  /*2a60*/  @!P2 IMAD.IADD R45, R45, 0x1, -R3.reuse ;  /* 0x000000012d2da824 */ /* 0x100fe200078e0a03 */
[C---:B------:R-:W-:Y:S01]  /*2a70*/  ISETP.GT.U32.AND P6, PT, R3.reuse, R14, PT ;  /* 0x0000000e0300720c */ /* 0x040fe20003fc4070 */
[C---:B------:R-:W-:Y:S01]  /*2a80*/  IMAD R50, R3.reuse, R49, R52 ;  /* 0x0000003103327224 */ /* 0x040fe200078e0234 */
[----:B------:R-:W-:Y:S01]  /*2a90*/  LOP3.LUT R49, R4, 0x38, RZ, 0xfc, !PT ;  /* 0x0000003804317812 */ /* 0x000fe200078efcff */
[----:B------:R-:W-:Y:S01]  /*2aa0*/  @!P4 IMAD.MOV R44, RZ, RZ, -R44 ;  /* 0x000000ffff2cc224 */ /* 0x000fe200078e0a2c */
[C---:B------:R-:W-:Y:S01]  /*2ab0*/  ISETP.GT.U32.AND P4, PT, R3.reuse, R48, PT ;  /* 0x000000300300720c */ /* 0x040fe20003f84070 */
[----:B------:R-:W-:Y:S01]  /*2ac0*/  @!P3 IMAD.IADD R46, R46, 0x1, -R3 ;  /* 0x000000012e2eb824 */ /* 0x000fe200078e0a03 */
[----:B------:R-:W-:Y:S01]  /*2ad0*/  IABS R52, R49 ;  /* 0x0000003100347213 */ /* 0x000fe20000000000 */
[----:B------:R-:W-:Y:S01]  /*2ae0*/  @!P0 IMAD.MOV R45, RZ, RZ, -R45 ;  /* 0x000000ffff2d8224 */ /* 0x000fe200078e0a2d */
[----:B------:R-:W-:Y:S01]  /*2af0*/  ISETP.GT.U32.AND P0, PT, R3, R50, PT ;  /* 0x000000320300720c */ /* 0x000fe20003f04070 */
[----:B------:R-:W-:Y:S01]  /*2b00*/  @!P5 IMAD.MOV R43, RZ, RZ, -R43 ;  /* 0x000000ffff2bd224 */ /* 0x000fe200078e0a2b */
[----:B------:R-:W-:Y:S01]  /*2b10*/  ISETP.GE.AND P5, PT, R51, RZ, PT ;  /* 0x000000ff3300720c */ /* 0x000fe20003fa6270 */
[----:B------:R-:W-:Y:S01]  /*2b20*/  IMAD.HI.U32 R47, R5, R52, RZ ;  /* 0x00000034052f7227 */ /* 0x000fe200078e00ff */
[----:B------:R-:W-:-:S02]  /*2b30*/  ISETP.GT.U32.AND P3, PT, R3, R46, PT ;  /* 0x0000002e0300720c */ /* 0x000fc40003f64070 */
[----:B------:R-:W-:Y:S01]  /*2b40*/  LOP3.LUT R51, R4, 0x34, RZ, 0xfc, !PT ;  /* 0x0000003404337812 */ /* 0x000fe200078efcff */
[--C-:B------:R-:W-:Y:S01]  /*2b50*/  @!P6 IMAD.IADD R14, R14, 0x1, -R3.reuse ;  /* 0x000000010e0ee824 */ /* 0x100fe200078e0a03 */
[----:B------:R-:W-:Y:S01]  /*2b60*/  ISETP.GE.AND P2, PT, R54, RZ, PT ;  /* 0x000000ff3600720c */ /* 0x000fe20003f46270 */
[--C-:B------:R-:W-:Y:S01]  /*2b70*/  @!P4 IMAD.IADD R48, R48, 0x1, -R3.reuse ;  /* 0x000000013030c824 */ /* 0x100fe200078e0a03 */
[----:B------:R-:W-:Y:S01]  /*2b80*/  IABS R54, R51 ;  /* 0x0000003300367213 */ /* 0x000fe20000000000 */
[----:B------:R-:W-:Y:S01]  /*2b90*/  IMAD.MOV.U32 R58, RZ, RZ, R14 ;  /* 0x000000ffff3a7224 */ /* 0x000fe200078e000e */
[----:B------:R-:W-:Y:S01]  /*2ba0*/  IABS R56, R53 ;  /* 0x0000003500387213 */ /* 0x000fe20000000000 */
[--C-:B------:R-:W-:Y:S01]  /*2bb0*/  @!P0 IMAD.IADD R50, R50, 0x1, -R3.reuse ;  /* 0x0000000132328824 */ /* 0x100fe200078e0a03 */
[----:B------:R-:W-:Y:S01]  /*2bc0*/  ISETP.GT.U32.AND P4, PT, R3, R48, PT ;  /* 0x000000300300720c */ /* 0x000fe20003f84070 */
[----:B------:R-:W-:Y:S01]  /*2bd0*/  @!P5 IMAD.MOV R58, RZ, RZ, -R58 ;  /* 0x000000ffff3ad224 */ /* 0x000fe200078e0a3a */
[----:B------:R-:W-:Y:S01]  /*2be0*/  ISETP.GE.AND P0, PT, R51, RZ, PT ;  /* 0x000000ff3300720c */ /* 0x000fe20003f06270 */
[----:B------:R-:W-:Y:S01]  /*2bf0*/  @!P3 IMAD.IADD R46, R46, 0x1, -R3 ;  /* 0x000000012e2eb824 */ /* 0x000fe200078e0a03 */
[----:B------:R-:W-:Y:S01]  /*2c00*/  ISETP.GE.AND P3, PT, R49, RZ, PT ;  /* 0x000000ff3100720c */ /* 0x000fe20003f66270 */
[----:B------:R-:W-:Y:S01]  /*2c10*/  IMAD.HI.U32 R49, R5, R54, RZ ;  /* 0x0000003605317227 */ /* 0x000fe200078e00ff */
[----:B------:R-:W-:-:S02]  /*2c20*/  ISETP.GT.U32.AND P5, PT, R3, R50, PT ;  /* 0x000000320300720c */ /* 0x000fc40003fa4070 */
[C---:B------:R-:W-:Y:S01]  /*2c30*/  LOP3.LUT R51, R4.reuse, 0x2c, RZ, 0xfc, !PT ;  /* 0x0000002c04337812 */ /* 0x040fe200078efcff */
[----:B------:R-:W-:Y:S01]  /*2c40*/  IMAD.MOV R47, RZ, RZ, -R47 ;  /* 0x000000ffff2f7224 */ /* 0x000fe200078e0a2f */
[----:B------:R-:W-:Y:S01]  /*2c50*/  ISETP.GE.AND P6, PT, R55, RZ, PT ;  /* 0x000000ff3700720c */ /* 0x000fe20003fc6270 */
[----:B------:R-:W-:Y:S01]  /*2c60*/  IMAD.MOV R49, RZ, RZ, -R49 ;  /* 0x000000ffff317224 */ /* 0x000fe200078e0a31 */
[----:B------:R-:W-:Y:S01]  /*2c70*/  IABS R62, R51 ;  /* 0x00000033003e7213 */ /* 0x000fe20000000000 */
[C---:B------:R-:W-:Y:S01]  /*2c80*/  IMAD R14, R3.reuse, R47, R52 ;  /* 0x0000002f030e7224 */ /* 0x040fe200078e0234 */
[----:B------:R-:W-:Y:S01]  /*2c90*/  LOP3.LUT R55, R4, 0x28, RZ, 0xfc, !PT ;  /* 0x0000002804377812 */ /* 0x000fe200078efcff */
[C---:B------:R-:W-:Y:S02]  /*2ca0*/  IMAD R52, R3.reuse, R49, R54 ;  /* 0x0000003103347224 */ /* 0x040fe400078e0236 */
[--C-:B------:R-:W-:Y:S01]  /*2cb0*/  @!P4 IMAD.IADD R48, R48, 0x1, -R3.reuse ;  /* 0x000000013030c824 */ /* 0x100fe200078e0a03 */
[C---:B------:R-:W-:Y:S01]  /*2cc0*/  ISETP.GT.U32.AND P4, PT, R3.reuse, R14, PT ;  /* 0x0000000e0300720c */ /* 0x040fe20003f84070 */
[----:B------:R-:W-:Y:S01]  /*2cd0*/  @!P5 IMAD.IADD R50, R50, 0x1, -R3 ;  /* 0x000000013232d824 */ /* 0x000fe200078e0a03 */
[----:B------:R-:W-:Y:S01]  /*2ce0*/  ISETP.GT.U32.AND P5, PT, R3, R52, PT ;  /* 0x000000340300720c */ /* 0x000fe20003fa4070 */
[----:B------:R-:W-:Y:S01]  /*2cf0*/  IMAD.HI.U32 R47, R5, R56, RZ ;  /* 0x00000038052f7227 */ /* 0x000fe200078e00ff */
[----:B------:R-:W-:-:S03]  /*2d00*/  IABS R64, R55 ;  /* 0x0000003700407213 */ /* 0x000fc60000000000 */
[----:B------:R-:W-:Y:S02]  /*2d10*/  IMAD.MOV R47, RZ, RZ, -R47 ;  /* 0x000000ffff2f7224 */ /* 0x000fe400078e0a2f */
[----:B------:R-:W-:Y:S02]  /*2d20*/  IMAD.MOV.U32 R60, RZ, RZ, R46 ;  /* 0x000000ffff3c7224 */ /* 0x000fe400078e002e */
[C---:B------:R-:W-:Y:S02]  /*2d30*/  IMAD R54, R3.reuse, R47, R56 ;  /* 0x0000002f03367224 */ /* 0x040fe400078e0238 */
[--C-:B------:R-:W-:Y:S02]  /*2d40*/  @!P4 IMAD.IADD R14, R14, 0x1, -R3.reuse ;  /* 0x000000010e0ec824 */ /* 0x100fe400078e0a03 */
[----:B------:R-:W-:Y:S01]  /*2d50*/  @!P5 IMAD.IADD R52, R52, 0x1, -R3 ;  /* 0x000000013434d824 */ /* 0x000fe200078e0a03 */
[----:B------:R-:W-:Y:S01]  /*2d60*/  ISETP.GT.U32.AND P4, PT, R3, R54, PT ;  /* 0x000000360300720c */ /* 0x000fe20003f84070 */
[----:B------:R-:W-:Y:S01]  /*2d70*/  IMAD.HI.U32 R47, R5, R62, RZ ;  /* 0x0000003e052f7227 */ /* 0x000fe200078e00ff */
[----:B------:R-:W-:-:S03]  /*2d80*/  ISETP.GT.U32.AND P5, PT, R3, R14, PT ;  /* 0x0000000e0300720c */ /* 0x000fc60003fa4070 */
[----:B------:R-:W-:Y:S02]  /*2d90*/  IMAD.MOV R47, RZ, RZ, -R47 ;  /* 0x000000ffff2f7224 */ /* 0x000fe400078e0a2f */
[----:B------:R-:W-:-:S04]  /*2da0*/  IMAD.HI.U32 R49, R5, R64, RZ ;  /* 0x0000004005317227 */ /* 0x000fc800078e00ff */
[----:B------:R-:W-:Y:S02]  /*2db0*/  IMAD R46, R3, R47, R62 ;  /* 0x0000002f032e7224 */ /* 0x000fe400078e023e */
[----:B------:R-:W-:-:S04]  /*2dc0*/  IMAD.HI.U32 R47, R5, R66, RZ ;  /* 0x00000042052f7227 */ /* 0x000fc800078e00ff */
[----:B------:R-:W-:Y:S01]  /*2dd0*/  @!P5 IMAD.IADD R14, R14, 0x1, -R3 ;  /* 0x000000010e0ed824 */ /* 0x000fe200078e0a03 */
[C---:B------:R-:W-:Y:S01]  /*2de0*/  ISETP.GT.U32.AND P5, PT, R3.reuse, R46, PT ;  /* 0x0000002e0300720c */ /* 0x040fe20003fa4070 */
[----:B------:R-:W-:Y:S02]  /*2df0*/  IMAD.MOV R47, RZ, RZ, -R47 ;  /* 0x000000ffff2f7224 */ /* 0x000fe400078e0a2f */
[----:B------:R-:W-:Y:S02]  /*2e00*/  IMAD.MOV.U32 R68, RZ, RZ, R14 ;  /* 0x000000ffff447224 */ /* 0x000fe400078e000e */
[----:B------:R-:W-:Y:S02]  /*2e10*/  IMAD R14, R3, R47, R66 ;  /* 0x0000002f030e7224 */ /* 0x000fe400078e0242 */
[----:B------:R-:W-:Y:S02]  /*2e20*/  IMAD.MOV R49, RZ, RZ, -R49 ;  /* 0x000000ffff317224 */ /* 0x000fe400078e0a31 */
[----:B------:R-:W-:-:S02]  /*2e30*/  @!P3 IMAD.MOV R68, RZ, RZ, -R68 ;  /* 0x000000ffff44b224 */ /* 0x000fc400078e0a44 */
[C---:B------:R-:W-:Y:S02]  /*2e40*/  IMAD R56, R3.reuse, R49, R64 ;  /* 0x0000003103387224 */ /* 0x040fe400078e0240 */
[----:B------:R-:W-:Y:S01]  /*2e50*/  @!P5 IMAD.IADD R46, R46, 0x1, -R3 ;  /* 0x000000012e2ed824 */ /* 0x000fe200078e0a03 */
[C---:B------:R-:W-:Y:S01]  /*2e60*/  ISETP.GT.U32.AND P5, PT, R3.reuse, R14, PT ;  /* 0x0000000e0300720c */ /* 0x040fe20003fa4070 */
[----:B------:R-:W-:Y:S01]  /*2e70*/  @!P1 IMAD.MOV R60, RZ, RZ, -R60 ;  /* 0x000000ffff3c9224 */ /* 0x000fe200078e0a3c */
[----:B------:R-:W-:Y:S01]  /*2e80*/  ISETP.GT.U32.AND P3, PT, R3, R56, PT ;  /* 0x000000380300720c */ /* 0x000fe20003f64070 */
[----:B------:R-:W-:Y:S01]  /*2e90*/  IMAD.MOV.U32 R62, RZ, RZ, R48 ;  /* 0x000000ffff3e7224 */ /* 0x000fe200078e0030 */
[----:B------:R-:W-:Y:S01]  /*2ea0*/  ISETP.GE.AND P1, PT, R53, RZ, PT ;  /* 0x000000ff3500720c */ /* 0x000fe20003f26270 */
[----:B------:R-:W-:Y:S01]  /*2eb0*/  IMAD.MOV.U32 R64, RZ, RZ, R50 ;  /* 0x000000ffff407224 */ /* 0x000fe200078e0032 */
[----:B------:R-:W-:Y:S01]  /*2ec0*/  LOP3.LUT R53, R4, 0x18, RZ, 0xfc, !PT ;  /* 0x0000001804357812 */ /* 0x000fe200078efcff */
[----:B------:R-:W-:Y:S01]  /*2ed0*/  @!P2 IMAD.MOV R62, RZ, RZ, -R62 ;  /* 0x000000ffff3ea224 */ /* 0x000fe200078e0a3e */
[----:B------:R-:W-:Y:S01]  /*2ee0*/  ISETP.GT.U32.AND P2, PT, R3, R52, PT ;  /* 0x000000340300720c */ /* 0x000fe20003f44070 */
[----:B------:R-:W-:Y:S01]  /*2ef0*/  IMAD.HI.U32 R48, R5, R70, RZ ;  /* 0x0000004605307227 */ /* 0x000fe200078e00ff */
[----:B------:R-:W-:-:S03]  /*2f00*/  IABS R50, R53 ;  /* 0x0000003500327213 */ /* 0x000fc60000000000 */
[----:B------:R-:W-:Y:S02]  /*2f10*/  @!P5 IMAD.IADD R14, R14, 0x1, -R3 ;  /* 0x000000010e0ed824 */ /* 0x000fe400078e0a03 */
[----:B------:R-:W-:-:S03]  /*2f20*/  IMAD.HI.U32 R47, R5, R50, RZ ;  /* 0x00000032052f7227 */ /* 0x000fc600078e00ff */
[C---:B------:R-:W-:Y:S01]  /*2f30*/  ISETP.GT.U32.AND P5, PT, R3.reuse, R14, PT ;  /* 0x0000000e0300720c */ /* 0x040fe20003fa4070 */
[----:B------:R-:W-:Y:S01]  /*2f40*/  @!P3 IMAD.IADD R56, R56, 0x1, -R3 ;  /* 0x000000013838b824 */ /* 0x000fe200078e0a03 */
[----:B------:R-:W-:Y:S01]  /*2f50*/  ISETP.GT.U32.AND P3, PT, R3, R46, PT ;  /* 0x0000002e0300720c */ /* 0x000fe20003f64070 */
[----:B------:R-:W-:Y:S02]  /*2f60*/  IMAD.MOV R47, RZ, RZ, -R47 ;  /* 0x000000ffff2f7224 */ /* 0x000fe400078e0a2f */
[----:B------:R-:W-:Y:S02]  /*2f70*/  IMAD.MOV R48, RZ, RZ, -R48 ;  /* 0x000000ffff307224 */ /* 0x000fe400078e0a30 */
[--C-:B------:R-:W-:Y:S02]  /*2f80*/  @!P4 IMAD.IADD R54, R54, 0x1, -R3.reuse ;  /* 0x000000013636c824 */ /* 0x100fe400078e0a03 */
[--C-:B------:R-:W-:Y:S01]  /*2f90*/  @!P2 IMAD.IADD R52, R52, 0x1, -R3.reuse ;  /* 0x000000013434a824 */ /* 0x100fe200078e0a03 */
[----:B------:R-:W-:Y:S01]  /*2fa0*/  ISETP.GE.AND P2, PT, R55, RZ, PT ;  /* 0x000000ff3700720c */ /* 0x000fe20003f46270 */
[C---:B------:R-:W-:Y:S01]  /*2fb0*/  IMAD R50, R3.reuse, R47, R50 ;  /* 0x0000002f03327224 */ /* 0x040fe200078e0232 */
[C---:B------:R-:W-:Y:S01]  /*2fc0*/  ISETP.GT.U32.AND P4, PT, R3.reuse, R54, PT ;  /* 0x000000360300720c */ /* 0x040fe20003f84070 */
[C---:B------:R-:W-:Y:S01]  /*2fd0*/  IMAD R48, R3.reuse, R48, R70 ;  /* 0x0000003003307224 */ /* 0x040fe200078e0246 */
[C---:B------:R-:W-:Y:S01]  /*2fe0*/  LOP3.LUT R55, R4.reuse, 0x14, RZ, 0xfc, !PT ;  /* 0x0000001404377812 */ /* 0x040fe200078efcff */
[----:B------:R-:W-:Y:S01]  /*2ff0*/  IMAD.MOV.U32 R70, RZ, RZ, R52 ;  /* 0x000000ffff467224 */ /* 0x000fe200078e0034 */
[----:B------:R-:W-:Y:S01]  /*3000*/  LOP3.LUT R52, R4, 0x10, RZ, 0xfc, !PT ;  /* 0x0000001004347812 */ /* 0x000fe200078efcff */
[--C-:B------:R-:W-:Y:S01]  /*3010*/  @!P5 IMAD.IADD R14, R14, 0x1, -R3.reuse ;  /* 0x000000010e0ed824 */ /* 0x100fe200078e0a03 */
[C---:B------:R-:W-:Y:S01]  /*3020*/  ISETP.GT.U32.AND P5, PT, R3.reuse, R50, PT ;  /* 0x000000320300720c */ /* 0x040fe20003fa4070 */
[----:B------:R-:W-:Y:S01]  /*3030*/  @!P0 IMAD.MOV R70, RZ, RZ, -R70 ;  /* 0x000000ffff468224 */ /* 0x000fe200078e0a46 */
[C---:B------:R-:W-:Y:S01]  /*3040*/  ISETP.GT.U32.AND P0, PT, R3.reuse, R56, PT ;  /* 0x000000380300720c */ /* 0x040fe20003f04070 */
[--C-:B------:R-:W-:Y:S01]  /*3050*/  @!P3 IMAD.IADD R46, R46, 0x1, -R3.reuse ;  /* 0x000000012e2eb824 */ /* 0x100fe200078e0a03 */
[----:B------:R-:W-:Y:S01]  /*3060*/  IABS R82, R55 ;  /* 0x0000003700527213 */ /* 0x000fe20000000000 */
[----:B------:R-:W-:Y:S01]  /*3070*/  @!P6 IMAD.MOV R64, RZ, RZ, -R64 ;  /* 0x000000ffff40e224 */ /* 0x000fe200078e0a40 */
[----:B------:R-:W-:Y:S01]  /*3080*/  ISETP.GT.U32.AND P3, PT, R3, R48, PT ;  /* 0x000000300300720c */ /* 0x000fe20003f64070 */
[----:B------:R-:W-:Y:S01]  /*3090*/  @!P4 IMAD.IADD R54, R54, 0x1, -R3 ;  /* 0x000000013636c824 */ /* 0x000fe200078e0a03 */
[----:B------:R-:W-:Y:S01]  /*30a0*/  IABS R88, R52 ;  /* 0x0000003400587213 */ /* 0x000fe20000000000 */
[----:B------:R-:W-:Y:S01]  /*30b0*/  IMAD.HI.U32 R47, R5, R82, RZ ;  /* 0x00000052052f7227 */ /* 0x000fe200078e00ff */
[----:B------:R-:W-:-:S02]  /*30c0*/  ISETP.GE.AND P6, PT, R51, RZ, PT ;  /* 0x000000ff3300720c */ /* 0x000fc40003fc6270 */
[----:B------:R-:W-:Y:S01]  /*30d0*/  ISETP.GE.AND P4, PT, R57, RZ, PT ;  /* 0x000000ff3900720c */ /* 0x000fe20003f86270 */
[----:B------:R-:W-:Y:S01]  /*30e0*/  IMAD.HI.U32 R49, R5, R88, RZ ;  /* 0x0000005805317227 */ /* 0x000fe200078e00ff */
[----:B------:R-:W-:-:S03]  /*30f0*/  LOP3.LUT R57, R4, 0xc, RZ, 0xfc, !PT ;  /* 0x0000000c04397812 */ /* 0x000fc600078efcff */
[----:B------:R-:W-:Y:S01]  /*3100*/  IMAD.MOV R47, RZ, RZ, -R47 ;  /* 0x000000ffff2f7224 */ /* 0x000fe200078e0a2f */
[----:B------:R-:W-:Y:S01]  /*3110*/  IABS R90, R57 ;  /* 0x00000039005a7213 */ /* 0x000fe20000000000 */
[--C-:B------:R-:W-:Y:S02]  /*3120*/  @!P5 IMAD.IADD R50, R50, 0x1, -R3.reuse ;  /* 0x000000013232d824 */ /* 0x100fe400078e0a03 */
[----:B------:R-:W-:Y:S01]  /*3130*/  @!P0 IMAD.IADD R56, R56, 0x1, -R3 ;  /* 0x0000000138388824 */ /* 0x000fe200078e0a03 */
[----:B------:R-:W-:Y:S01]  /*3140*/  ISETP.GE.AND P0, PT, R59, RZ, PT ;  /* 0x000000ff3b00720c */ /* 0x000fe20003f06270 */
[----:B------:R-:W-:Y:S01]  /*3150*/  IMAD.MOV R49, RZ, RZ, -R49 ;  /* 0x000000ffff317224 */ /* 0x000fe200078e0a31 */
[----:B------:R-:W-:Y:S01]  /*3160*/  ISETP.GT.U32.AND P5, PT, R3, R50, PT ;  /* 0x000000320300720c */ /* 0x000fe20003fa4070 */
[----:B------:R-:W-:Y:S01]  /*3170*/  @!P3 IMAD.IADD R48, R48, 0x1, -R3 ;  /* 0x000000013030b824 */ /* 0x000fe200078e0a03 */
[----:B------:R-:W-:Y:S01]  /*3180*/  ISETP.GE.AND P3, PT, R53, RZ, PT ;  /* 0x000000ff3500720c */ /* 0x000fe20003f66270 */
[----:B------:R-:W-:Y:S01]  /*3190*/  IMAD R82, R3, R47, R82 ;  /* 0x0000002f03527224 */ /* 0x000fe200078e0252 */
[----:B------:R-:W-:Y:S01]  /*31a0*/  LOP3.LUT R47, R4, 0x8, RZ, 0xfc, !PT ;  /* 0x00000008042f7812 */ /* 0x000fe200078efcff */
[----:B------:R-:W-:-:S02]  /*31b0*/  IMAD.MOV.U32 R72, RZ, RZ, R54 ;  /* 0x000000ffff487224 */ /* 0x000fc400078e0036 */
[C---:B------:R-:W-:Y:S01]  /*31c0*/  IMAD R88, R3.reuse, R49, R88 ;  /* 0x0000003103587224 */ /* 0x040fe200078e0258 */
[----:B------:R-:W-:Y:S01]  /*31d0*/  IABS R92, R47 ;  /* 0x0000002f005c7213 */ /* 0x000fe20000000000 */
[----:B------:R-:W-:Y:S01]  /*31e0*/  IMAD.MOV.U32 R74, RZ, RZ, R46 ;  /* 0x000000ffff4a7224 */ /* 0x000fe200078e002e */
[----:B------:R-:W-:Y:S01]  /*31f0*/  LEA.HI R49, R0, R7, RZ, 0x1b ;  /* 0x0000000700317211 */ /* 0x000fe200078fd8ff */
[----:B------:R-:W-:Y:S01]  /*3200*/  @!P1 IMAD.MOV R72, RZ, RZ, -R72 ;  /* 0x000000ffff489224 */ /* 0x000fe200078e0a48 */
[C---:B------:R-:W-:Y:S01]  /*3210*/  ISETP.GT.U32.AND P1, PT, R3.reuse, R48, PT ;  /* 0x000000300300720c */ /* 0x040fe20003f24070 */
[----:B------:R-:W-:Y:S02]  /*3220*/  IMAD.MOV.U32 R76, RZ, RZ, R56 ;  /* 0x000000ffff4c7224 */ /* 0x000fe400078e0038 */
[----:B------:R-:W-:Y:S01]  /*3230*/  @!P6 IMAD.MOV R74, RZ, RZ, -R74 ;  /* 0x000000ffff4ae224 */ /* 0x000fe200078e0a4a */
[C---:B------:R-:W-:Y:S01]  /*3240*/  ISETP.GT.U32.AND P6, PT, R3.reuse, R82, PT ;  /* 0x000000520300720c */ /* 0x040fe20003fc4070 */
[----:B------:R-:W-:Y:S01]  /*3250*/  @!P2 IMAD.MOV R76, RZ, RZ, -R76 ;  /* 0x000000ffff4ca224 */ /* 0x000fe200078e0a4c */
[----:B------:R-:W-:Y:S01]  /*3260*/  ISETP.GT.U32.AND P2, PT, R3, R88, PT ;  /* 0x000000580300720c */ /* 0x000fe20003f44070 */
[----:B------:R-:W-:-:S02]  /*3270*/  IMAD.MOV.U32 R78, RZ, RZ, R14 ;  /* 0x000000ffff4e7224 */ /* 0x000fc400078e000e */
[----:B------:R-:W-:-:S04]  /*3280*/  IMAD.HI.U32 R14, R5, R92, RZ ;  /* 0x0000005c050e7227 */ /* 0x000fc800078e00ff */
[----:B------:R-:W-:Y:S02]  /*3290*/  IMAD.MOV R46, RZ, RZ, -R14 ;  /* 0x000000ffff2e7224 */ /* 0x000fe400078e0a0e */
[--C-:B------:R-:W-:Y:S01]  /*32a0*/  @!P5 IMAD.IADD R50, R50, 0x1, -R3.reuse ;  /* 0x000000013232d824 */ /* 0x100fe200078e0a03 */
[----:B------:R-:W-:Y:S01]  /*32b0*/  ISETP.GE.AND P5, PT, R52, RZ, PT ;  /* 0x000000ff3400720c */ /* 0x000fe20003fa6270 */
[--C-:B------:R-:W-:Y:S02]  /*32c0*/  @!P1 IMAD.IADD R48, R48, 0x1, -R3.reuse ;  /* 0x0000000130309824 */ /* 0x100fe400078e0a03 */
[----:B------:R-:W-:Y:S02]  /*32d0*/  IMAD R92, R3, R46, R92 ;  /* 0x0000002e035c7224 */ /* 0x000fe400078e025c */
[----:B------:R-:W-:Y:S02]  /*32e0*/  IMAD.MOV.U32 R84, RZ, RZ, R50 ;  /* 0x000000ffff547224 */ /* 0x000fe400078e0032 */
[--C-:B------:R-:W-:Y:S01]  /*32f0*/  @!P6 IMAD.IADD R82, R82, 0x1, -R3.reuse ;  /* 0x000000015252e824 */ /* 0x100fe200078e0a03 */
[----:B------:R-:W-:Y:S01]  /*3300*/  ISETP.GE.AND P6, PT, R57, RZ, PT ;  /* 0x000000ff3900720c */ /* 0x000fe20003fc6270 */
[----:B------:R-:W-:-:S02]  /*3310*/  @!P2 IMAD.IADD R88, R88, 0x1, -R3 ;  /* 0x000000015858a824 */ /* 0x000fc400078e0a03 */
[----:B------:R-:W-:Y:S01]  /*3320*/  IMAD.MOV.U32 R80, RZ, RZ, R48 ;  /* 0x000000ffff507224 */ /* 0x000fe200078e0030 */
[C---:B------:R-:W-:Y:S01]  /*3330*/  ISETP.GT.U32.AND P2, PT, R3.reuse, R82, PT ;  /* 0x000000520300720c */ /* 0x040fe20003f44070 */
[----:B------:R-:W-:Y:S01]  /*3340*/  @!P3 IMAD.MOV R84, RZ, RZ, -R84 ;  /* 0x000000ffff54b224 */ /* 0x000fe200078e0a54 */
[----:B------:R-:W-:Y:S01]  /*3350*/  ISETP.GT.U32.AND P3, PT, R3, R92, PT ;  /* 0x0000005c0300720c */ /* 0x000fe20003f64070 */
[----:B------:R-:W-:-:S04]  /*3360*/  IMAD.HI.U32 R51, R5, R90, RZ ;  /* 0x0000005a05337227 */ /* 0x000fc800078e00ff */
[----:B------:R-:W-:-:S04]  /*3370*/  IMAD.HI.U32 R14, R5, R94, RZ ;  /* 0x0000005e050e7227 */ /* 0x000fc800078e00ff */
[----:B------:R-:W-:Y:S01]  /*3380*/  @!P0 IMAD.MOV R80, RZ, RZ, -R80 ;  /* 0x000000ffff508224 */ /* 0x000fe200078e0a50 */
[C---:B------:R-:W-:Y:S01]  /*3390*/  ISETP.GT.U32.AND P0, PT, R3.reuse, R88, PT ;  /* 0x000000580300720c */ /* 0x040fe20003f04070 */
[----:B------:R-:W-:Y:S02]  /*33a0*/  IMAD.MOV R51, RZ, RZ, -R51 ;  /* 0x000000ffff337224 */ /* 0x000fe400078e0a33 */
[----:B------:R-:W-:Y:S02]  /*33b0*/  IMAD.MOV R14, RZ, RZ, -R14 ;  /* 0x000000ffff0e7224 */ /* 0x000fe400078e0a0e */
[C---:B------:R-:W-:Y:S02]  /*33c0*/  IMAD R90, R3.reuse, R51, R90 ;  /* 0x00000033035a7224 */ /* 0x040fe400078e025a */
[----:B------:R-:W-:Y:S02]  /*33d0*/  IMAD R94, R3, R14, R94 ;  /* 0x0000000e035e7224 */ /* 0x000fe400078e025e */
[----:B------:R-:W-:Y:S01]  /*33e0*/  VIADD R14, R49, 0xfc ;  /* 0x000000fc310e7836 */ /* 0x000fe20000000000 */
[----:B------:R-:W-:Y:S01]  /*33f0*/  ISETP.GT.U32.AND P1, PT, R3, R90, PT ;  /* 0x0000005a0300720c */ /* 0x000fe20003f24070 */
[----:B------:R-:W-:-:S02]  /*3400*/  @!P3 IMAD.IADD R92, R92, 0x1, -R3 ;  /* 0x000000015c5cb824 */ /* 0x000fc400078e0a03 */
[----:B------:R-:W-:Y:S01]  /*3410*/  VIADD R51, R49, 0xdc ;  /* 0x000000dc31337836 */ /* 0x000fe20000000000 */
[----:B------:R-:W-:Y:S01]  /*3420*/  IABS R48, R14 ;  /* 0x0000000e00307213 */ /* 0x000fe20000000000 */
[--C-:B------:R-:W-:Y:S01]  /*3430*/  @!P2 IMAD.IADD R82, R82, 0x1, -R3.reuse ;  /* 0x000000015252a824 */ /* 0x100fe200078e0a03 */
[----:B------:R-:W-:Y:S01]  /*3440*/  ISETP.GE.AND P2, PT, R14, RZ, PT ;  /* 0x000000ff0e00720c */ /* 0x000fe20003f46270 */
[----:B------:R-:W-:Y:S01]  /*3450*/  @!P0 IMAD.IADD R88, R88, 0x1, -R3 ;  /* 0x0000000158588824 */ /* 0x000fe200078e0a03 */
[----:B------:R-:W-:Y:S01]  /*3460*/  ISETP.GT.U32.AND P0, PT, R3, R94, PT ;  /* 0x0000005e0300720c */ /* 0x000fe20003f04070 */
[----:B------:R-:W-:Y:S01]  /*3470*/  IMAD.HI.U32 R14, R5, R48, RZ ;  /* 0x00000030050e7227 */ /* 0x000fe200078e00ff */
[----:B------:R-:W-:Y:S02]  /*3480*/  ISETP.GT.U32.AND P3, PT, R3, R92, PT ;  /* 0x0000005c0300720c */ /* 0x000fe40003f64070 */
[----:B------:R-:W-:Y:S01]  /*3490*/  IABS R50, R51 ;  /* 0x0000003300327213 */ /* 0x000fe20000000000 */
[----:B------:R-:W-:-:S02]  /*34a0*/  VIADD R53, R49, 0xbc ;  /* 0x000000bc31357836 */ /* 0x000fc40000000000 */
[----:B------:R-:W-:Y:S02]  /*34b0*/  IMAD.MOV R14, RZ, RZ, -R14 ;  /* 0x000000ffff0e7224 */ /* 0x000fe400078e0a0e */
[----:B------:R-:W-:Y:S01]  /*34c0*/  IMAD.HI.U32 R46, R5, R50, RZ ;  /* 0x00000032052e7227 */ /* 0x000fe200078e00ff */
[----:B------:R-:W-:-:S03]  /*34d0*/  IABS R52, R53 ;  /* 0x0000003500347213 */ /* 0x000fc60000000000 */
[--C-:B------:R-:W-:Y:S02]  /*34e0*/  @!P1 IMAD.IADD R90, R90, 0x1, -R3.reuse ;  /* 0x000000015a5a9824 */ /* 0x100fe400078e0a03 */
[C---:B------:R-:W-:Y:S02]  /*34f0*/  IMAD R14, R3.reuse, R14, R48 ;  /* 0x0000000e030e7224 */ /* 0x040fe400078e0230 */
[----:B------:R-:W-:Y:S01]  /*3500*/  IMAD.MOV R46, RZ, RZ, -R46 ;  /* 0x000000ffff2e7224 */ /* 0x000fe200078e0a2e */
[C---:B------:R-:W-:Y:S01]  /*3510*/  ISETP.GT.U32.AND P1, PT, R3.reuse, R90, PT ;  /* 0x0000005a0300720c */ /* 0x040fe20003f24070 */
[--C-:B------:R-:W-:Y:S02]  /*3520*/  @!P0 IMAD.IADD R94, R94, 0x1, -R3.reuse ;  /* 0x000000015e5e8824 */ /* 0x100fe400078e0a03 */
[----:B------:R-:W-:Y:S01]  /*3530*/  @!P3 IMAD.IADD R92, R92, 0x1, -R3 ;  /* 0x000000015c5cb824 */ /* 0x000fe200078e0a03 */
[C---:B------:R-:W-:Y:S01]  /*3540*/  ISETP.GT.U32.AND P3, PT, R3.reuse, R14, PT ;  /* 0x0000000e0300720c */ /* 0x040fe20003f64070 */
[C---:B------:R-:W-:Y:S01]  /*3550*/  IMAD R48, R3.reuse, R46, R50 ;  /* 0x0000002e03307224 */ /* 0x040fe200078e0232 */
[----:B------:R-:W-:Y:S01]  /*3560*/  ISETP.GT.U32.AND P0, PT, R3, R94, PT ;  /* 0x0000005e0300720c */ /* 0x000fe20003f04070 */
[----:B------:R-:W-:-:S04]  /*3570*/  IMAD.HI.U32 R46, R5, R52, RZ ;  /* 0x00000034052e7227 */ /* 0x000fc800078e00ff */
[----:B------:R-:W-:Y:S01]  /*3580*/  @!P4 IMAD.MOV R78, RZ, RZ, -R78 ;  /* 0x000000ffff4ec224 */ /* 0x000fe200078e0a4e */
[----:B------:R-:W-:Y:S01]  /*3590*/  ISETP.GE.AND P4, PT, R55, RZ, PT ;  /* 0x000000ff3700720c */ /* 0x000fe20003f86270 */
[C---:B------:R-:W-:Y:S02]  /*35a0*/  VIADD R55, R49.reuse, 0x9c ;  /* 0x0000009c31377836 */ /* 0x040fe40000000000 */
[----:B------:R-:W-:Y:S02]  /*35b0*/  VIADD R57, R49, 0x7c ;  /* 0x0000007c31397836 */ /* 0x000fe40000000000 */
[----:B------:R-:W-:Y:S01]  /*35c0*/  IMAD.MOV R46, RZ, RZ, -R46 ;  /* 0x000000ffff2e7224 */ /* 0x000fe200078e0a2e */
[----:B------:R-:W-:Y:S01]  /*35d0*/  IABS R54, R55 ;  /* 0x0000003700367213 */ /* 0x000fe20000000000 */
[--C-:B------:R-:W-:Y:S01]  /*35e0*/  @!P1 IMAD.IADD R90, R90, 0x1, -R3.reuse ;  /* 0x000000015a5a9824 */ /* 0x100fe200078e0a03 */
[----:B------:R-:W-:Y:S01]  /*35f0*/  IABS R56, R57 ;  /* 0x0000003900387213 */ /* 0x000fe20000000000 */
[----:B------:R-:W-:Y:S01]  /*3600*/  IMAD R50, R3, R46, R52 ;  /* 0x0000002e03327224 */ /* 0x000fe200078e0234 */
[----:B------:R-:W-:Y:S01]  /*3610*/  ISETP.GE.AND P1, PT, R47, RZ, PT ;  /* 0x000000ff2f00720c */ /* 0x000fe20003f26270 */
[----:B------:R-:W-:-:S02]  /*3620*/  @!P3 IMAD.IADD R14, R14, 0x1, -R3 ;  /* 0x000000010e0eb824 */ /* 0x000fc400078e0a03 */
[----:B------:R-:W-:Y:S01]  /*3630*/  IMAD.HI.U32 R47, R5, R54, RZ ;  /* 0x00000036052f7227 */ /* 0x000fe200078e00ff */
[----:B------:R-:W-:-:S03]  /*3640*/  ISETP.GT.U32.AND P3, PT, R3, R50, PT ;  /* 0x000000320300720c */ /* 0x000fc60003f64070 */
[----:B------:R-:W-:-:S04]  /*3650*/  IMAD.HI.U32 R46, R5, R56, RZ ;  /* 0x00000038052e7227 */ /* 0x000fc800078e00ff */
[----:B------:R-:W-:Y:S01]  /*3660*/  @!P0 IMAD.IADD R94, R94, 0x1, -R3 ;  /* 0x000000015e5e8824 */ /* 0x000fe200078e0a03 */
[C---:B------:R-:W-:Y:S01]  /*3670*/  ISETP.GT.U32.AND P0, PT, R3.reuse, R48, PT ;  /* 0x000000300300720c */ /* 0x040fe20003f04070 */
[----:B------:R-:W-:Y:S02]  /*3680*/  IMAD.MOV R47, RZ, RZ, -R47 ;  /* 0x000000ffff2f7224 */ /* 0x000fe400078e0a2f */
[----:B------:R-:W-:Y:S02]  /*3690*/  IMAD.MOV R46, RZ, RZ, -R46 ;  /* 0x000000ffff2e7224 */ /* 0x000fe400078e0a2e */
[C---:B------:R-:W-:Y:S02]  /*36a0*/  IMAD R52, R3.reuse, R47, R54 ;  /* 0x0000002f03347224 */ /* 0x040fe400078e0236 */
[----:B------:R-:W-:Y:S02]  /*36b0*/  IMAD R54, R3, R46, R56 ;  /* 0x0000002e03367224 */ /* 0x000fe400078e0238 */
[----:B------:R-:W-:-:S02]  /*36c0*/  @!P3 IMAD.IADD R50, R50, 0x1, -R3 ;  /* 0x000000013232b824 */ /* 0x000fc400078e0a03 */
[----:B------:R-:W-:Y:S01]  /*36d0*/  VIADD R59, R49, 0x5c ;  /* 0x0000005c313b7836 */ /* 0x000fe20000000000 */
[C---:B------:R-:W-:Y:S01]  /*36e0*/  ISETP.GT.U32.AND P3, PT, R3.reuse, R54, PT ;  /* 0x000000360300720c */ /* 0x040fe20003f64070 */
[----:B------:R-:W-:Y:S01]  /*36f0*/  @!P0 IMAD.IADD R48, R48, 0x1, -R3 ;  /* 0x0000000130308824 */ /* 0x000fe200078e0a03 */
[----:B------:R-:W-:Y:S01]  /*3700*/  ISETP.GT.U32.AND P0, PT, R3, R52, PT ;  /* 0x000000340300720c */ /* 0x000fe20003f04070 */
[C---:B------:R-:W-:Y:S01]  /*3710*/  VIADD R61, R49.reuse, 0x3c ;  /* 0x0000003c313d7836 */ /* 0x040fe20000000000 */
[----:B------:R-:W-:Y:S01]  /*3720*/  IABS R66, R59 ;  /* 0x0000003b00427213 */ /* 0x000fe20000000000 */
[----:B------:R-:W-:Y:S02]  /*3730*/  VIADD R49, R49, 0x1c ;  /* 0x0000001c31317836 */ /* 0x000fe40000000000 */
[----:B------:R-:W-:Y:S01]  /*3740*/  @!P6 IMAD.MOV R90, RZ, RZ, -R90 ;  /* 0x000000ffff5ae224 */ /* 0x000fe200078e0a5a */
[----:B------:R-:W-:Y:S01]  /*3750*/  IABS R86, R61 ;  /* 0x0000003d00567213 */ /* 0x000fe20000000000 */
[----:B------:R-:W-:Y:S01]  /*3760*/  IMAD.HI.U32 R46, R5, R66, RZ ;  /* 0x00000042052e7227 */ /* 0x000fe200078e00ff */
[----:B------:R-:W-:-:S03]  /*3770*/  IABS R96, R49 ;  /* 0x0000003100607213 */ /* 0x000fc60000000000 */
[----:B------:R-:W-:Y:S01]  /*3780*/  @!P3 IMAD.IADD R54, R54, 0x1, -R3 ;  /* 0x000000013636b824 */ /* 0x000fe200078e0a03 */
[----:B------:R-:W-:Y:S01]  /*3790*/  ISETP.GT.U32.AND P3, PT, R3, R14, PT ;  /* 0x0000000e0300720c */ /* 0x000fe20003f64070 */
[----:B------:R-:W-:-:S03]  /*37a0*/  IMAD.HI.U32 R47, R5, R86, RZ ;  /* 0x00000056052f7227 */ /* 0x000fc600078e00ff */
[----:B------:R-:W-:Y:S01]  /*37b0*/  ISETP.GT.U32.AND P6, PT, R3, R54, PT ;  /* 0x000000360300720c */ /* 0x000fe20003fc4070 */
[----:B------:R-:W-:Y:S02]  /*37c0*/  IMAD.MOV R56, RZ, RZ, -R46 ;  /* 0x000000ffff387224 */ /* 0x000fe400078e0a2e */
[----:B------:R-:W-:Y:S01]  /*37d0*/  @!P0 IMAD.IADD R52, R52, 0x1, -R3 ;  /* 0x0000000134348824 */ /* 0x000fe200078e0a03 */
[----:B------:R-:W-:Y:S01]  /*37e0*/  ISETP.GE.AND P0, PT, R63, RZ, PT ;  /* 0x000000ff3f00720c */ /* 0x000fe20003f06270 */
[----:B------:R-:W-:-:S04]  /*37f0*/  IMAD.HI.U32 R46, R5, R96, RZ ;  /* 0x00000060052e7227 */ /* 0x000fc800078e00ff */
[----:B------:R-:W-:Y:S01]  /*3800*/  @!P5 IMAD.MOV R88, RZ, RZ, -R88 ;  /* 0x000000ffff58d224 */ /* 0x000fe200078e0a58 */
[----:B------:R-:W-:Y:S01]  /*3810*/  ISETP.GT.U32.AND P5, PT, R3, R50, PT ;  /* 0x000000320300720c */ /* 0x000fe20003fa4070 */
[----:B------:R-:W-:Y:S02]  /*3820*/  IMAD.MOV R47, RZ, RZ, -R47 ;  /* 0x000000ffff2f7224 */ /* 0x000fe400078e0a2f */
[----:B------:R-:W-:-:S04]  /*3830*/  IMAD.HI.U32 R5, R5, R98, RZ ;  /* 0x0000006205057227 */ /* 0x000fc800078e00ff */
[----:B------:R-:W-:Y:S01]  /*3840*/  @!P1 IMAD.MOV R92, RZ, RZ, -R92 ;  /* 0x000000ffff5c9224 */ /* 0x000fe200078e0a5c */
[C---:B------:R-:W-:Y:S01]  /*3850*/  ISETP.GT.U32.AND P1, PT, R3.reuse, R52, PT ;  /* 0x000000340300720c */ /* 0x040fe20003f24070 */
[C---:B------:R-:W-:Y:S02]  /*3860*/  IMAD R56, R3.reuse, R56, R66 ;  /* 0x0000003803387224 */ /* 0x040fe400078e0242 */
[----:B------:R-:W-:Y:S02]  /*3870*/  IMAD.MOV R46, RZ, RZ, -R46 ;  /* 0x000000ffff2e7224 */ /* 0x000fe400078e0a2e */
[----:B------:R-:W-:Y:S02]  /*3880*/  IMAD R66, R3, R47, R86 ;  /* 0x0000002f03427224 */ /* 0x000fe400078e0256 */
[----:B------:R-:W-:Y:S02]  /*3890*/  IMAD.MOV R5, RZ, RZ, -R5 ;  /* 0x000000ffff057224 */ /* 0x000fe400078e0a05 */
[----:B------:R-:W-:-:S02]  /*38a0*/  IMAD.MOV.U32 R86, RZ, RZ, R82 ;  /* 0x000000ffff567224 */ /* 0x000fc400078e0052 */
[C---:B------:R-:W-:Y:S02]  /*38b0*/  IMAD R82, R3.reuse, R46, R96 ;  /* 0x0000002e03527224 */ /* 0x040fe400078e0260 */
[C---:B------:R-:W-:Y:S01]  /*38c0*/  IMAD R96, R3.reuse, R5, R98 ;  /* 0x0000000503607224 */ /* 0x040fe200078e0262 */
[----:B------:R-:W-:Y:S01]  /*38d0*/  SHF.R.S32.HI R98, RZ, 0x6, R0 ;  /* 0x00000006ff627819 */ /* 0x000fe20000011400 */
[----:B------:R-:W-:Y:S01]  /*38e0*/  @!P4 IMAD.MOV R86, RZ, RZ, -R86 ;  /* 0x000000ffff56c224 */ /* 0x000fe200078e0a56 */
[C---:B------:R-:W-:Y:S01]  /*38f0*/  ISETP.GT.U32.AND P4, PT, R3.reuse, R48, PT ;  /* 0x000000300300720c */ /* 0x040fe20003f84070 */
[--C-:B------:R-:W-:Y:S01]  /*3900*/  @!P6 IMAD.IADD R54, R54, 0x1, -R3.reuse ;  /* 0x000000013636e824 */ /* 0x100fe200078e0a03 */
[C---:B------:R-:W-:Y:S01]  /*3910*/  ISETP.GT.U32.AND P6, PT, R3.reuse, R96, PT ;  /* 0x000000600300720c */ /* 0x040fe20003fc4070 */
[--C-:B------:R-:W-:Y:S01]  /*3920*/  @!P5 IMAD.IADD R50, R50, 0x1, -R3.reuse ;  /* 0x000000013232d824 */ /* 0x100fe200078e0a03 */
[----:B------:R-:W-:Y:S01]  /*3930*/  ISETP.GT.U32.AND P5, PT, R3, R82, PT ;  /* 0x000000520300720c */ /* 0x000fe20003fa4070 */
[--C-:B------:R-:W-:Y:S01]  /*3940*/  @!P1 IMAD.IADD R52, R52, 0x1, -R3.reuse ;  /* 0x0000000134349824 */ /* 0x100fe200078e0a03 */
[----:B------:R-:W-:Y:S01]  /*3950*/  ISETP.GE.AND P1, PT, R53, RZ, PT ;  /* 0x000000ff3500720c */ /* 0x000fe20003f26270 */
[----:B------:R-:W-:Y:S01]  /*3960*/  @!P0 IMAD.MOV R94, RZ, RZ, -R94 ;  /* 0x000000ffff5e8224 */ /* 0x000fe200078e0a5e */
[C---:B------:R-:W-:Y:S01]  /*3970*/  ISETP.GT.U32.AND P0, PT, R3.reuse, R56, PT ;  /* 0x000000380300720c */ /* 0x040fe20003f04070 */
[--C-:B------:R-:W-:Y:S01]  /*3980*/  @!P3 IMAD.IADD R14, R14, 0x1, -R3.reuse ;  /* 0x000000010e0eb824 */ /* 0x100fe200078e0a03 */
[----:B------:R-:W-:Y:S01]  /*3990*/  ISETP.GT.U32.AND P3, PT, R3, R66, PT ;  /* 0x000000420300720c */ /* 0x000fe20003f64070 */
[----:B------:R-:W-:Y:S01]  /*39a0*/  IMAD.SHL.U32 R5, R0, 0x2, RZ ;  /* 0x0000000200057824 */ /* 0x000fe200078e00ff */
[----:B------:R-:W-:Y:S01]  /*39b0*/  SGXT R98, R98, 0x1 ;  /* 0x000000016262781a */ /* 0x000fe20000000200 */
[--C-:B------:R-:W-:Y:S01]  /*39c0*/  @!P4 IMAD.IADD R48, R48, 0x1, -R3.reuse ;  /* 0x000000013030c824 */ /* 0x100fe200078e0a03 */
[----:B------:R-:W-:Y:S01]  /*39d0*/  ISETP.GE.AND P4, PT, R51, RZ, PT ;  /* 0x000000ff3300720c */ /* 0x000fe20003f86270 */
[--C-:B------:R-:W-:Y:S01]  /*39e0*/  @!P6 IMAD.IADD R96, R96, 0x1, -R3.reuse ;  /* 0x000000016060e824 */ /* 0x100fe200078e0a03 */
[----:B------:R-:W-:Y:S01]  /*39f0*/  LOP3.LUT R5, R5, 0x7e, RZ, 0xc0, !PT ;  /* 0x0000007e05057812 */ /* 0x000fe200078ec0ff */
[--C-:B------:R-:W-:Y:S01]  /*3a00*/  @!P5 IMAD.IADD R82, R82, 0x1, -R3.reuse ;  /* 0x000000015252d824 */ /* 0x100fe200078e0a03 */
[----:B------:R-:W-:Y:S01]  /*3a10*/  ISETP.GE.AND P5, PT, R59, RZ, PT ;  /* 0x000000ff3b00720c */ /* 0x000fe20003fa6270 */
[----:B------:R-:W-:Y:S01]  /*3a20*/  @!P1 IMAD.MOV R50, RZ, RZ, -R50 ;  /* 0x000000ffff329224 */ /* 0x000fe200078e0a32 */
[C---:B------:R-:W-:Y:S01]  /*3a30*/  ISETP.GT.U32.AND P1, PT, R3.reuse, R96, PT ;  /* 0x000000600300720c */ /* 0x040fe20003f24070 */
[----:B------:R-:W-:Y:S01]  /*3a40*/  IMAD.MOV.U32 R46, RZ, RZ, R14 ;  /* 0x000000ffff2e7224 */ /* 0x000fe200078e000e */
[----:B------:R-:W-:Y:S01]  /*3a50*/  ISETP.GT.U32.AND P6, PT, R3, R82, PT ;  /* 0x000000520300720c */ /* 0x000fe20003fc4070 */
[--C-:B------:R-:W-:Y:S01]  /*3a60*/  @!P0 IMAD.IADD R56, R56, 0x1, -R3.reuse ;  /* 0x0000000138388824 */ /* 0x100fe200078e0a03 */
[----:B------:R-:W-:Y:S01]  /*3a70*/  ISETP.GE.AND P0, PT, R55, RZ, PT ;  /* 0x000000ff3700720c */ /* 0x000fe20003f06270 */
[----:B------:R-:W-:Y:S01]  /*3a80*/  @!P3 IMAD.IADD R66, R66, 0x1, -R3 ;  /* 0x000000014242b824 */ /* 0x000fe200078e0a03 */
[----:B------:R-:W-:Y:S01]  /*3a90*/  ISETP.GE.AND P3, PT, R57, RZ, PT ;  /* 0x000000ff3900720c */ /* 0x000fe20003f66270 */
[----:B------:R-:W-:Y:S01]  /*3aa0*/  @!P2 IMAD.MOV R46, RZ, RZ, -R46 ;  /* 0x000000ffff2ea224 */ /* 0x000fe200078e0a2e */
[C---:B------:R-:W-:Y:S01]  /*3ab0*/  ISETP.GT.U32.AND P2, PT, R3.reuse, R56, PT ;  /* 0x000000380300720c */ /* 0x040fe20003f44070 */
[----:B------:R-:W-:Y:S01]  /*3ac0*/  @!P4 IMAD.MOV R48, RZ, RZ, -R48 ;  /* 0x000000ffff30c224 */ /* 0x000fe200078e0a30 */
[----:B------:R-:W-:-:S02]  /*3ad0*/  ISETP.GT.U32.AND P4, PT, R3, R66, PT ;  /* 0x000000420300720c */ /* 0x000fc40003f84070 */
[----:B------:R-:W-:Y:S01]  /*3ae0*/  LOP3.LUT R14, R0, 0x40, RZ, 0xc0, !PT ;  /* 0x00000040000e7812 */ /* 0x000fe200078ec0ff */
[--C-:B------:R-:W-:Y:S01]  /*3af0*/  @!P1 IMAD.IADD R96, R96, 0x1, -R3.reuse ;  /* 0x0000000160609824 */ /* 0x100fe200078e0a03 */
[----:B------:R-:W-:Y:S01]  /*3b00*/  ISETP.NE.AND P1, PT, R153, RZ, PT ;  /* 0x000000ff9900720c */ /* 0x000fe20003f25270 */
[--C-:B------:R-:W-:Y:S01]  /*3b10*/  @!P6 IMAD.IADD R82, R82, 0x1, -R3.reuse ;  /* 0x000000015252e824 */ /* 0x100fe200078e0a03 */
[----:B------:R-:W-:Y:S01]  /*3b20*/  ISETP.GE.AND P6, PT, R4, RZ, PT ;  /* 0x000000ff0400720c */ /* 0x000fe20003fc6270 */
[----:B------:R-:W-:Y:S01]  /*3b30*/  @!P0 IMAD.MOV R52, RZ, RZ, -R52 ;  /* 0x000000ffff348224 */ /* 0x000fe200078e0a34 */
[----:B------:R-:W-:Y:S01]  /*3b40*/  LOP3.LUT R153, RZ, R153, RZ, 0x33, !PT ;  /* 0x00000099ff997212 */ /* 0x000fe200078e33ff */
[----:B------:R-:W-:Y:S02]  /*3b50*/  @!P3 IMAD.MOV R54, RZ, RZ, -R54 ;  /* 0x000000ffff36b224 */ /* 0x000fe400078e0a36 */
[--C-:B------:R-:W-:Y:S01]  /*3b60*/  @!P2 IMAD.IADD R56, R56, 0x1, -R3.reuse ;  /* 0x000000013838a824 */ /* 0x100fe200078e0a03 */
[----:B------:R-:W-:Y:S01]  /*3b70*/  SEL R46, R153, R46, !P1 ;  /* 0x0000002e992e7207 */ /* 0x000fe20004800000 */
[----:B------:R-:W-:Y:S01]  /*3b80*/  @!P4 IMAD.IADD R66, R66, 0x1, -R3 ;  /* 0x000000014242c824 */ /* 0x000fe200078e0a03 */
[----:B------:R-:W-:Y:S01]  /*3b90*/  ISETP.GE.AND P2, PT, R61, RZ, PT ;  /* 0x000000ff3d00720c */ /* 0x000fe20003f46270 */
[----:B------:R-:W-:Y:S01]  /*3ba0*/  @!P5 IMAD.MOV R56, RZ, RZ, -R56 ;  /* 0x000000ffff38d224 */ /* 0x000fe200078e0a38 */
[----:B------:R-:W-:Y:S01]  /*3bb0*/  ISETP.GE.AND P4, PT, R49, RZ, PT ;  /* 0x000000ff3100720c */ /* 0x000fe20003f86270 */
[----:B------:R-:W-:Y:S01]  /*3bc0*/  IMAD R46, R46, UR5, RZ ;  /* 0x000000052e2e7c24 */ /* 0x000fe2000f8e02ff */
[C---:B------:R-:W-:Y:S01]  /*3bd0*/  SEL R3, R153.reuse, R8, !P1 ;  /* 0x0000000899037207 */ /* 0x040fe20004800000 */
[----:B------:R-:W-:Y:S01]  /*3be0*/  @!P6 IMAD.MOV R96, RZ, RZ, -R96 ;  /* 0x000000ffff60e224 */ /* 0x000fe200078e0a60 */
[----:B------:R-:W-:Y:S01]  /*3bf0*/  LEA R8, P0, R2, UR6, 0x1 ;  /* 0x0000000602087c11 */ /* 0x000fe2000f8008ff */
[----:B------:R-:W-:Y:S01]  /*3c00*/  IMAD R14, R14, 0x40, R5 ;  /* 0x000000400e0e7824 */ /* 0x000fe200078e0205 */
[----:B------:R-:W-:Y:S01]  /*3c10*/  SEL R6, R153, R6, !P1 ;  /* 0x0000000699067207 */ /* 0x000fe20004800000 */
[----:B------:R-:W-:Y:S01]  /*3c20*/  IMAD R3, R3, UR5, RZ ;  /* 0x0000000503037c24 */ /* 0x000fe2000f8e02ff */
[----:B------:R-:W-:-:S02]  /*3c30*/  SEL R9, R153, R9, !P1 ;  /* 0x0000000999097207 */ /* 0x000fc40004800000 */
[----:B------:R-:W-:Y:S01]  /*3c40*/  LEA.HI.X.SX32 R2, R2, UR7, 0x1, P0 ;  /* 0x0000000702027c11 */ /* 0x000fe200080f0eff */
[----:B------:R-:W-:Y:S01]  /*3c50*/  ULDC.64 UR6, c[0x0][0x218] ;  /* 0x0000860000067ab9 */ /* 0x000fe20000000a00 */
[----:B------:R-:W-:Y:S01]  /*3c60*/  IMAD R6, R6, UR5, RZ ;  /* 0x0000000506067c24 */ /* 0x000fe2000f8e02ff */
[----:B------:R-:W-:Y:S01]  /*3c70*/  LEA R4, P6, R46, UR6, 0x1 ;  /* 0x000000062e047c11 */ /* 0x000fe2000f8c08ff */
[----:B------:R-:W-:Y:S01]  /*3c80*/  IMAD R9, R9, UR5, RZ ;  /* 0x0000000509097c24 */ /* 0x000fe2000f8e02ff */
[C---:B------:R-:W-:Y:S01]  /*3c90*/  SEL R10, R153.reuse, R10, !P1 ;  /* 0x0000000a990a7207 */ /* 0x040fe20004800000 */
[----:B------:R-:W-:Y:S01]  /*3ca0*/  @!P2 IMAD.MOV R66, RZ, RZ, -R66 ;  /* 0x000000ffff42a224 */ /* 0x000fe200078e0a42 */
[C---:B------:R-:W-:Y:S01]  /*3cb0*/  SEL R12, R153.reuse, R12, !P1 ;  /* 0x0000000c990c7207 */ /* 0x040fe20004800000 */
[----:B------:R-:W-:Y:S01]  /*3cc0*/  @!P4 IMAD.MOV R82, RZ, RZ, -R82 ;  /* 0x000000ffff52c224 */ /* 0x000fe200078e0a52 */
[----:B------:R-:W-:Y:S01]  /*3cd0*/  LEA R47, P5, R6, UR6, 0x1 ;  /* 0x00000006062f7c11 */ /* 0x000fe2000f8a08ff */
[----:B------:R0:W-:Y:S01]  /*3ce0*/  STL [R1+0x224], R4 ;  /* 0x0002240401007387 */ /* 0x0001e20000100800 */
[----:B------:R-:W-:Y:S01]  /*3cf0*/  IMAD R10, R10, UR5, RZ ;  /* 0x000000050a0a7c24 */ /* 0x000fe2000f8e02ff */
[C---:B------:R-:W-:Y:S01]  /*3d00*/  SEL R13, R153.reuse, R13, !P1 ;  /* 0x0000000d990d7207 */ /* 0x040fe20004800000 */
[----:B------:R-:W-:Y:S01]  /*3d10*/  IMAD R12, R12, UR5, RZ ;  /* 0x000000050c0c7c24 */ /* 0x000fe2000f8e02ff */
[C---:B------:R-:W-:Y:S01]  /*3d20*/  SEL R15, R153.reuse, R15, !P1 ;  /* 0x0000000f990f7207 */ /* 0x040fe20004800000 */
[----:B------:R1:W-:Y:S01]  /*3d30*/  STL [R1+0x2cc], R47 ;  /* 0x0002cc2f01007387 */ /* 0x0003e20000100800 */
[----:B------:R-:W-:Y:S01]  /*3d40*/  SEL R11, R153, R11, !P1 ;  /* 0x0000000b990b7207 */ /* 0x000fe20004800000 */
[----:B------:R-:W-:Y:S01]  /*3d50*/  IMAD R13, R13, UR5, RZ ;  /* 0x000000050d0d7c24 */ /* 0x000fe2000f8e02ff */
[----:B------:R-:W-:Y:S01]  /*3d60*/  SEL R16, R153, R16, !P1 ;  /* 0x0000001099107207 */ /* 0x000fe20004800000 */
[----:B------:R-:W-:Y:S01]  /*3d70*/  IMAD R15, R15, UR5, RZ ;  /* 0x000000050f0f7c24 */ /* 0x000fe2000f8e02ff */
[----:B0-----:R-:W-:Y:S01]  /*3d80*/  LEA R4, P2, R9, UR6, 0x1 ;  /* 0x0000000609047c11 */ /* 0x001fe2000f8408ff */
[----:B------:R-:W-:Y:S01]  /*3d90*/  IMAD R11, R11, UR5, RZ ;  /* 0x000000050b0b7c24 */ /* 0x000fe2000f8e02ff */
[C---:B------:R-:W-:Y:S01]  /*3da0*/  SEL R17, R153.reuse, R17, !P1 ;  /* 0x0000001199117207 */ /* 0x040fe20004800000 */
[----:B------:R-:W-:Y:S01]  /*3db0*/  IMAD R16, R16, UR5, RZ ;  /* 0x0000000510107c24 */ /* 0x000fe2000f8e02ff */
[C---:B------:R-:W-:Y:S01]  /*3dc0*/  SEL R18, R153.reuse, R18, !P1 ;  /* 0x0000001299127207 */ /* 0x040fe20004800000 */
[----:B------:R0:W-:Y:S01]  /*3dd0*/  STL [R1+0x22c], R4 ;  /* 0x00022c0401007387 */ /* 0x0001e20000100800 */
[----:B------:R-:W-:Y:S01]  /*3de0*/  SEL R19, R153, R19, !P1 ;  /* 0x0000001399137207 */ /* 0x000fe20004800000 */
[----:B------:R-:W-:Y:S01]  /*3df0*/  IMAD R17, R17, UR5, RZ ;  /* 0x0000000511117c24 */ /* 0x000fe2000f8e02ff */
[C---:B------:R-:W-:Y:S01]  /*3e00*/  SEL R20, R153.reuse, R20, !P1 ;  /* 0x0000001499147207 */ /* 0x040fe20004800000 */
[----:B------:R-:W-:Y:S01]  /*3e10*/  IMAD R18, R18, UR5, RZ ;  /* 0x0000000512127c24 */ /* 0x000fe2000f8e02ff */
        /* <DEDUP_REMOVED lines=98> */
[----:B------:R-:W-:Y:S01]  /*4440*/  SEL R96, R153, R96, !P1 ;  /* 0x0000006099607207 */ /* 0x000fe20004800000 */
[----:B------:R-:W-:Y:S01]  /*4450*/  IMAD R66, R66, UR5, RZ ;  /* 0x0000000542427c24 */ /* 0x000fe2000f8e02ff */
[----:B-1----:R-:W-:Y:S01]  /*4460*/  LEA R47, P1, R10, UR6, 0x1 ;  /* 0x000000060a2f7c11 */ /* 0x002fe2000f8208ff */
[----:B------:R-:W-:Y:S01]  /*4470*/  IMAD R82, R82, UR5, RZ ;  /* 0x0000000552527c24 */ /* 0x000fe2000f8e02ff */
[----:B0-----:R-:W-:Y:S01]  /*4480*/  LEA R4, P4, R12, UR6, 0x1 ;  /* 0x000000060c047c11 */ /* 0x001fe2000f8808ff */
[----:B------:R-:W-:Y:S01]  /*4490*/  IMAD R96, R96, UR5, RZ ;  /* 0x0000000560607c24 */ /* 0x000fe2000f8e02ff */
[----:B------:R-:W-:Y:S01]  /*44a0*/  LEA R220, P3, R3, UR6, 0x1 ;  /* 0x0000000603dc7c11 */ /* 0x000fe2000f8608ff */
[----:B------:R-:W-:Y:S01]  /*44b0*/  STL [R1+0x2d0], R47 ;  /* 0x0002d02f01007387 */ /* 0x000fe20000100800 */
[----:B------:R-:W-:Y:S01]  /*44c0*/  LEA.HI.X.SX32 R219, R46, UR7, 0x1, P6 ;  /* 0x000000072edb7c11 */ /* 0x000fe2000b0f0eff */
[----:B------:R-:W-:Y:S01]  /*44d0*/  UMOV UR5, URZ ;  /* 0x0000003f00057c82 */ /* 0x000fe20008000000 */
[----:B------:R-:W-:Y:S01]  /*44e0*/  LEA R46, P6, R13, UR6, 0x1 ;  /* 0x000000060d2e7c11 */ /* 0x000fe2000f8c08ff */
[----:B------:R0:W-:Y:S01]  /*44f0*/  STL [R1+0x234], R4 ;  /* 0x0002340401007387 */ /* 0x0001e20000100800 */
[----:B------:R-:W-:Y:S01]  /*4500*/  LEA.HI.X.SX32 R197, R3, UR7, 0x1, P3 ;  /* 0x0000000703c57c11 */ /* 0x000fe200098f0eff */
[----:B------:R-:W-:Y:S01]  /*4510*/  UIADD3.X UR9, UR5, 0x40000040, URZ, UP0, !UPT ;  /* 0x4000004005097890 */ /* 0x000fe200087fe43f */
[----:B------:R-:W-:Y:S01]  /*4520*/  LEA R3, P3, R15, UR6, 0x1 ;  /* 0x000000060f037c11 */ /* 0x000fe2000f8608ff */
[----:B------:R1:W-:Y:S01]  /*4530*/  STL [R1+0x2d4], R46 ;  /* 0x0002d42e01007387 */ /* 0x0003e20000100800 */
[----:B------:R-:W-:Y:S01]  /*4540*/  LEA.HI.X.SX32 R221, R9, UR7, 0x1, P2 ;  /* 0x0000000709dd7c11 */ /* 0x000fe200090f0eff */
[----:B------:R-:W-:Y:S01]  /*4550*/  UIADD3.64 UR16, UR8, 0x80, URZ ;  /* 0x0000008008107897 */ /* 0x000fe2000fffe03f */
[----:B------:R-:W-:Y:S01]  /*4560*/  LEA R222, P0, R11, UR6, 0x1 ;  /* 0x000000060bde7c11 */ /* 0x000fe2000f8008ff */
[----:B------:R-:W-:Y:S01]  /*4570*/  UIADD3.64 UR20, UR8, 0x100, URZ ;  /* 0x0000010008147897 */ /* 0x000fe2000fffe03f */
[----:B------:R-:W-:-:S02]  /*4580*/  LEA.HI.X.SX32 R223, R12, UR7, 0x1, P4 ;  /* 0x000000070cdf7c11 */ /* 0x000fc4000a0f0eff */
[----:B0-----:R-:W-:Y:S02]  /*4590*/  LEA.HI.X.SX32 R4, R6, UR7, 0x1, P5 ;  /* 0x0000000706047c11 */ /* 0x001fe4000a8f0eff */
[----:B------:R-:W-:Y:S02]  /*45a0*/  LEA.HI.X.SX32 R198, R11, UR7, 0x1, P0 ;  /* 0x000000070bc67c11 */ /* 0x000fe400080f0eff */
[----:B-1----:R-:W-:Y:S02]  /*45b0*/  CS2R R46, SRZ ;  /* 0x00000000002e7805 */ /* 0x002fe4000001ff00 */
[C---:B------:R-:W-:Y:S01]  /*45c0*/  LEA R224, P5, R48.reuse, UR6, 0x1 ;  /* 0x0000000630e07c11 */ /* 0x040fe2000f8a08ff */
[----:B------:R0:W-:Y:S01]  /*45d0*/  STL [R1+0x228], R4 ;  /* 0x0002280401007387 */ /* 0x0001e20000100800 */
[----:B------:R-:W-:Y:S02]  /*45e0*/  LEA.HI.X.SX32 R225, R15, UR7, 0x1, P3 ;  /* 0x000000070fe17c11 */ /* 0x000fe400098f0eff */
[----:B------:R-:W-:Y:S01]  /*45f0*/  LEA.HI.X.SX32 R199, R48, UR7, 0x1, P5 ;  /* 0x0000000730c77c11 */ /* 0x000fe2000a8f0eff */
[----:B------:R1:W-:Y:S01]  /*4600*/  STL [R1+0x23c], R3 ;  /* 0x00023c0301007387 */ /* 0x0003e20000100800 */
[----:B------:R-:W-:-:S02]  /*4610*/  LOP3.LUT R9, R14, 0x10, RZ, 0x3c, !PT ;  /* 0x000000100e097812 */ /* 0x000fc400078e3cff */
[----:B------:R-:W-:Y:S02]  /*4620*/  CS2R R48, SRZ ;  /* 0x0000000000307805 */ /* 0x000fe4000001ff00 */
[----:B------:R-:W-:Y:S02]  /*4630*/  LOP3.LUT R5, R5, 0x90, R98, 0x78, !PT ;  /* 0x0000009005057812 */ /* 0x000fe400078e7862 */
[----:B------:R-:W-:Y:S02]  /*4640*/  CS2R R98, SRZ ;  /* 0x0000000000627805 */ /* 0x000fe4000001ff00 */
[----:B0-----:R-:W-:Y:S02]  /*4650*/  LEA R4, P2, R16, UR6, 0x1 ;  /* 0x0000000610047c11 */ /* 0x001fe4000f8408ff */
[----:B-1----:R-:W-:-:S03]  /*4660*/  LEA.HI.X.SX32 R3, R10, UR7, 0x1, P1 ;  /* 0x000000070a037c11 */ /* 0x002fc600088f0eff */
[----:B------:R0:W-:Y:S01]  /*4670*/  STL [R1+0x2d8], R4 ;  /* 0x0002d80401007387 */ /* 0x0001e20000100800 */
[C---:B------:R-:W-:Y:S02]  /*4680*/  LEA R226, P1, R17.reuse, UR6, 0x1 ;  /* 0x0000000611e27c11 */ /* 0x040fe4000f8208ff */
[----:B------:R-:W-:Y:S01]  /*4690*/  LOP3.LUT R10, R14, 0x30, RZ, 0x3c, !PT ;  /* 0x000000300e0a7812 */ /* 0x000fe200078e3cff */
[----:B------:R1:W-:Y:S01]  /*46a0*/  STL [R1+0x230], R3 ;  /* 0x0002300301007387 */ /* 0x0003e20000100800 */
[----:B------:R-:W-:Y:S02]  /*46b0*/  LEA.HI.X.SX32 R200, R17, UR7, 0x1, P1 ;  /* 0x0000000711c87c11 */ /* 0x000fe400088f0eff */
[----:B0-----:R-:W-:Y:S02]  /*46c0*/  LEA R4, P4, R19, UR6, 0x1 ;  /* 0x0000000613047c11 */ /* 0x001fe4000f8808ff */
[----:B-1----:R-:W-:-:S04]  /*46d0*/  LEA R3, P0, R18, UR6, 0x1 ;  /* 0x0000000612037c11 */ /* 0x002fc8000f8008ff */
[----:B------:R-:W-:Y:S01]  /*46e0*/  LEA.HI.X.SX32 R227, R18, UR7, 0x1, P0 ;  /* 0x0000000712e37c11 */ /* 0x000fe200080f0eff */
[----:B------:R0:W-:Y:S04]  /*46f0*/  STL [R1+0x244], R3 ;  /* 0x0002440301007387 */ /* 0x0001e80000100800 */
[----:B------:R1:W-:Y:S01]  /*4700*/  STL [R1+0x2dc], R4 ;  /* 0x0002dc0401007387 */ /* 0x0003e20000100800 */
[----:B0-----:R-:W-:Y:S02]  /*4710*/  LEA.HI.X.SX32 R3, R13, UR7, 0x1, P6 ;  /* 0x000000070d037c11 */ /* 0x001fe4000b0f0eff */
[----:B------:R-:W-:Y:S02]  /*4720*/  LEA R228, P6, R20, UR6, 0x1 ;  /* 0x0000000614e47c11 */ /* 0x000fe4000f8c08ff */
[----:B-1----:R-:W-:Y:S01]  /*4730*/  LEA R4, P3, R50, UR6, 0x1 ;  /* 0x0000000632047c11 */ /* 0x002fe2000f8608ff */
[----:B------:R0:W-:Y:S01]  /*4740*/  STL [R1+0x238], R3 ;  /* 0x0002380301007387 */ /* 0x0001e20000100800 */
[----:B------:R-:W-:-:S02]  /*4750*/  LEA.HI.X.SX32 R201, R20, UR7, 0x1, P6 ;  /* 0x0000000714c97c11 */ /* 0x000fc4000b0f0eff */
[----:B0-----:R-:W-:-:S04]  /*4760*/  LEA R3, P5, R21, UR6, 0x1 ;  /* 0x0000000615037c11 */ /* 0x001fc8000f8a08ff */
        /* <DEDUP_REMOVED lines=8> */
[----:B------:R-:W-:-:S04]  /*47f0*/  LEA R235, P2, R52, UR6, 0x1 ;  /* 0x0000000634eb7c11 */ /* 0x000fc8000f8408ff */
[----:B------:R-:W-:Y:S02]  /*4800*/  LEA.HI.X.SX32 R205, R52, UR7, 0x1, P2 ;  /* 0x0000000734cd7c11 */ /* 0x000fe400090f0eff */
[----:B------:R-:W-:Y:S02]  /*4810*/  CS2R R52, SRZ ;  /* 0x0000000000347805 */ /* 0x000fe4000001ff00 */
[----:B0-----:R-:W-:-:S04]  /*4820*/  LEA R3, P1, R23, UR6, 0x1 ;  /* 0x0000000617037c11 */ /* 0x001fc8000f8208ff */
[----:B------:R-:W-:Y:S01]  /*4830*/  LEA.HI.X.SX32 R231, R23, UR7, 0x1, P1 ;  /* 0x0000000717e77c11 */ /* 0x000fe200088f0eff */
[----:B------:R0:W-:Y:S01]  /*4840*/  STL [R1+0x254], R3 ;  /* 0x0002540301007387 */ /* 0x0001e20000100800 */
[----:B------:R-:W-:-:S03]  /*4850*/  LEA R236, P1, R29, UR6, 0x1 ;  /* 0x000000061dec7c11 */ /* 0x000fc6000f8208ff */
[----:B------:R1:W-:Y:S01]  /*4860*/  STL [R1+0x2e4], R4 ;  /* 0x0002e40401007387 */ /* 0x0003e20000100800 */
[----:B------:R-:W-:Y:S02]  /*4870*/  LEA.HI.X.SX32 R206, R29, UR7, 0x1, P1 ;  /* 0x000000071dce7c11 */ /* 0x000fe400088f0eff */
[----:B------:R-:W-:Y:S02]  /*4880*/  LEA R241, P1, R54, UR6, 0x1 ;  /* 0x0000000636f17c11 */ /* 0x000fe4000f8208ff */
[----:B0-----:R-:W-:Y:S02]  /*4890*/  LEA.HI.X.SX32 R3, R19, UR7, 0x1, P4 ;  /* 0x0000000713037c11 */ /* 0x001fe4000a0f0eff */
[----:B------:R-:W-:Y:S02]  /*48a0*/  LEA R232, P4, R25, UR6, 0x1 ;  /* 0x0000000619e87c11 */ /* 0x000fe4000f8808ff */
[----:B-1----:R-:W-:Y:S01]  /*48b0*/  LEA R4, P5, R27, UR6, 0x1 ;  /* 0x000000061b047c11 */ /* 0x002fe2000f8a08ff */
[----:B------:R0:W-:Y:S01]  /*48c0*/  STL [R1+0x248], R3 ;  /* 0x0002480301007387 */ /* 0x0001e20000100800 */
[----:B------:R-:W-:-:S02]  /*48d0*/  LEA.HI.X.SX32 R203, R25, UR7, 0x1, P4 ;  /* 0x0000000719cb7c11 */ /* 0x000fc4000a0f0eff */
[----:B------:R-:W-:Y:S02]  /*48e0*/  LEA.HI.X.SX32 R209, R54, UR7, 0x1, P1 ;  /* 0x0000000736d17c11 */ /* 0x000fe400088f0eff */
[----:B------:R-:W-:Y:S02]  /*48f0*/  CS2R R54, SRZ ;  /* 0x0000000000367805 */ /* 0x000fe4000001ff00 */
[----:B0-----:R-:W-:-:S04]  /*4900*/  LEA R3, P6, R26, UR6, 0x1 ;  /* 0x000000061a037c11 */ /* 0x001fc8000f8c08ff */
[----:B------:R-:W-:Y:S01]  /*4910*/  LEA.HI.X.SX32 R233, R26, UR7, 0x1, P6 ;  /* 0x000000071ae97c11 */ /* 0x000fe2000b0f0eff */
[----:B------:R0:W-:Y:S04]  /*4920*/  STL [R1+0x25c], R3 ;  /* 0x00025c0301007387 */ /* 0x0001e80000100800 */
[----:B------:R1:W-:Y:S01]  /*4930*/  STL [R1+0x2e8], R4 ;  /* 0x0002e80401007387 */ /* 0x0003e20000100800 */
[----:B0-----:R-:W-:Y:S02]  /*4940*/  LEA.HI.X.SX32 R3, R50, UR7, 0x1, P3 ;  /* 0x0000000732037c11 */ /* 0x001fe400098f0eff */
[----:B------:R-:W-:Y:S02]  /*4950*/  CS2R R50, SRZ ;  /* 0x0000000000327805 */ /* 0x000fe4000001ff00 */
[----:B------:R-:W-:-:S02]  /*4960*/  LEA R234, P3, R28, UR6, 0x1 ;  /* 0x000000061cea7c11 */ /* 0x000fc4000f8608ff */
[----:B-1----:R-:W-:Y:S01]  /*4970*/  LEA R4, P6, R32, UR6, 0x1 ;  /* 0x0000000620047c11 */ /* 0x002fe2000f8c08ff */
[----:B------:R0:W-:Y:S01]  /*4980*/  STL [R1+0x250], R3 ;  /* 0x0002500301007387 */ /* 0x0001e20000100800 */
[----:B------:R-:W-:Y:S02]  /*4990*/  LEA.HI.X.SX32 R204, R28, UR7, 0x1, P3 ;  /* 0x000000071ccc7c11 */ /* 0x000fe400098f0eff */
[----:B------:R-:W-:Y:S02]  /*49a0*/  CS2R R28, SRZ ;  /* 0x00000000001c7805 */ /* 0x000fe4000001ff00 */
[----:B0-----:R-:W-:Y:S02]  /*49b0*/  LEA.HI.X.SX32 R3, R24, UR7, 0x1, P0 ;  /* 0x0000000718037c11 */ /* 0x001fe400080f0eff */
[----:B------:R-:W-:Y:S02]  /*49c0*/  CS2R R24, SRZ ;  /* 0x0000000000187805 */ /* 0x000fe4000001ff00 */
[C---:B------:R-:W-:Y:S01]  /*49d0*/  LEA R237, P0, R30.reuse, UR6, 0x1 ;  /* 0x000000061eed7c11 */ /* 0x040fe2000f8008ff */
[----:B------:R0:W-:Y:S03]  /*49e0*/  STL [R1+0x258], R3 ;  /* 0x0002580301007387 */ /* 0x0001e60000100800 */
[----:B------:R-:W-:-:S02]  /*49f0*/  LEA.HI.X.SX32 R207, R30, UR7, 0x1, P0 ;  /* 0x000000071ecf7c11 */ /* 0x000fc400080f0eff */
[----:B0-----:R-:W-:-:S04]  /*4a00*/  LEA R3, P4, R31, UR6, 0x1 ;  /* 0x000000061f037c11 */ /* 0x001fc8000f8808ff */
[----:B------:R-:W-:Y:S01]  /*4a10*/  LEA.HI.X.SX32 R238, R31, UR7, 0x1, P4 ;  /* 0x000000071fee7c11 */ /* 0x000fe2000a0f0eff */
[----:B------:R0:W-:Y:S01]  /*4a20*/  STL [R1+0x264], R3 ;  /* 0x0002640301007387 */ /* 0x0001e20000100800 */
[----:B------:R-:W-:-:S03]  /*4a30*/  CS2R R30, SRZ ;  /* 0x00000000001e7805 */ /* 0x000fc6000001ff00 */
[----:B------:R1:W-:Y:S01]  /*4a40*/  STL [R1+0x2ec], R4 ;  /* 0x0002ec0401007387 */ /* 0x0003e20000100800 */
[----:B0-----:R-:W-:Y:S02]  /*4a50*/  LEA.HI.X.SX32 R3, R27, UR7, 0x1, P5 ;  /* 0x000000071b037c11 */ /* 0x001fe4000a8f0eff */
[----:B------:R-:W-:Y:S02]  /*4a60*/  CS2R R26, SRZ ;  /* 0x00000000001a7805 */ /* 0x000fe4000001ff00 */
[C---:B------:R-:W-:Y:S02]  /*4a70*/  LEA R239, P5, R33.reuse, UR6, 0x1 ;  /* 0x0000000621ef7c11 */ /* 0x040fe4000f8a08ff */
[C---:B-1----:R-:W-:Y:S01]  /*4a80*/  LEA R4, P3, R34.reuse, UR6, 0x1 ;  /* 0x0000000622047c11 */ /* 0x042fe2000f8608ff */
[----:B------:R0:W-:Y:S01]  /*4a90*/  STL [R1+0x260], R3 ;  /* 0x0002600301007387 */ /* 0x0001e20000100800 */
[----:B------:R-:W-:Y:S02]  /*4aa0*/  LEA.HI.X.SX32 R208, R33, UR7, 0x1, P5 ;  /* 0x0000000721d07c11 */ /* 0x000fe4000a8f0eff */
[----:B------:R-:W-:Y:S01]  /*4ab0*/  LEA.HI.X.SX32 R240, R34, UR7, 0x1, P3 ;  /* 0x0000000722f07c11 */ /* 0x000fe200098f0eff */
[----:B------:R1:W-:Y:S01]  /*4ac0*/  STL [R1+0x26c], R4 ;  /* 0x00026c0401007387 */ /* 0x0003e20000100800 */
[----:B0-----:R-:W-:-:S02]  /*4ad0*/  LEA R3, P2, R35, UR6, 0x1 ;  /* 0x0000000623037c11 */ /* 0x001fc4000f8408ff */
[----:B-1----:R-:W-:-:S03]  /*4ae0*/  LEA R4, P4, R37, UR6, 0x1 ;  /* 0x0000000625047c11 */ /* 0x002fc6000f8808ff */
[----:B------:R0:W-:Y:S02]  /*4af0*/  STL [R1+0x2f0], R3 ;  /* 0x0002f00301007387 */ /* 0x0001e40000100800 */
        /* <DEDUP_REMOVED lines=18> */
[----:B-1----:R-:W-:Y:S01]  /*4c20*/  LEA R4, P0, R56, UR6, 0x1 ;  /* 0x0000000638047c11 */ /* 0x002fe2000f8008ff */
[----:B------:R0:W-:Y:S01]  /*4c30*/  STL [R1+0x270], R3 ;  /* 0x0002700301007387 */ /* 0x0001e20000100800 */
[----:B------:R-:W-:Y:S02]  /*4c40*/  LEA.HI.X.SX32 R211, R41, UR7, 0x1, P2 ;  /* 0x0000000729d37c11 */ /* 0x000fe400090f0eff */
        /* <DEDUP_REMOVED lines=11> */
[----:B0-----:R-:W-:-:S04]  /*4d00*/  LEA R3, P6, R44, UR6, 0x1 ;  /* 0x000000062c037c11 */ /* 0x001fc8000f8c08ff */
[----:B------:R-:W-:Y:S01]  /*4d10*/  LEA.HI.X.SX32 R248, R44, UR7, 0x1, P6 ;  /* 0x000000072cf87c11 */ /* 0x000fe2000b0f0eff */
[----:B------:R0:W-:Y:S01]  /*4d20*/  STL [R1+0x28c], R3 ;  /* 0x00028c0301007387 */ /* 0x0001e20000100800 */
[----:B------:R-:W-:-:S03]  /*4d30*/  LEA R6, P6, R68, UR6, 0x1 ;  /* 0x0000000644067c11 */ /* 0x000fc6000f8c08ff */
[----:B------:R1:W-:Y:S01]  /*4d40*/  STL [R1+0x300], R4 ;  /* 0x0003000401007387 */ /* 0x0003e20000100800 */
[----:B0-----:R-:W-:Y:S02]  /*4d50*/  LEA.HI.X.SX32 R3, R40, UR7, 0x1, P3 ;  /* 0x0000000728037c11 */ /* 0x001fe400098f0eff */
[----:B------:R-:W-:Y:S02]  /*4d60*/  CS2R R40, SRZ ;  /* 0x0000000000287805 */ /* 0x000fe4000001ff00 */
[----:B------:R-:W-:Y:S02]  /*4d70*/  LEA R249, P3, R58, UR6, 0x1 ;  /* 0x000000063af97c11 */ /* 0x000fe4000f8608ff */
[----:B-1----:R-:W-:Y:S01]  /*4d80*/  LEA R4, P1, R62, UR6, 0x1 ;  /* 0x000000063e047c11 */ /* 0x002fe2000f8208ff */
[----:B------:R0:W-:Y:S01]  /*4d90*/  STL [R1+0x280], R3 ;  /* 0x0002800301007387 */ /* 0x0001e20000100800 */
[----:B------:R-:W-:Y:S02]  /*4da0*/  LEA.HI.X.SX32 R213, R58, UR7, 0x1, P3 ;  /* 0x000000073ad57c11 */ /* 0x000fe400098f0eff */
[----:B------:R-:W-:-:S02]  /*4db0*/  CS2R R58, SRZ ;  /* 0x00000000003a7805 */ /* 0x000fc4000001ff00 */
[----:B0-----:R-:W-:-:S04]  /*4dc0*/  LEA R3, P2, R60, UR6, 0x1 ;  /* 0x000000063c037c11 */ /* 0x001fc8000f8408ff */
[----:B------:R-:W-:Y:S01]  /*4dd0*/  LEA.HI.X.SX32 R250, R60, UR7, 0x1, P2 ;  /* 0x000000073cfa7c11 */ /* 0x000fe200090f0eff */
[----:B------:R0:W-:Y:S01]  /*4de0*/  STL [R1+0x294], R3 ;  /* 0x0002940301007387 */ /* 0x0001e20000100800 */
[----:B------:R-:W-:-:S03]  /*4df0*/  CS2R R60, SRZ ;  /* 0x00000000003c7805 */ /* 0x000fc6000001ff00 */
[----:B------:R-:W-:Y:S01]  /*4e00*/  STL [R1+0x304], R4 ;  /* 0x0003040401007387 */ /* 0x000fe20000100800 */
[----:B0-----:R-:W-:Y:S02]  /*4e10*/  LEA.HI.X.SX32 R3, R56, UR7, 0x1, P0 ;  /* 0x0000000738037c11 */ /* 0x001fe400080f0eff */
[----:B------:R-:W-:Y:S02]  /*4e20*/  CS2R R56, SRZ ;  /* 0x0000000000387805 */ /* 0x000fe4000001ff00 */
[C---:B------:R-:W-:Y:S01]  /*4e30*/  LEA R251, P0, R64.reuse, UR6, 0x1 ;  /* 0x0000000640fb7c11 */ /* 0x040fe2000f8008ff */
[----:B------:R0:W-:Y:S03]  /*4e40*/  STL [R1+0x288], R3 ;  /* 0x0002880301007387 */ /* 0x0001e60000100800 */
[----:B------:R-:W-:Y:S02]  /*4e50*/  LEA.HI.X.SX32 R214, R64, UR7, 0x1, P0 ;  /* 0x0000000740d67c11 */ /* 0x000fe400080f0eff */
[----:B------:R-:W-:-:S02]  /*4e60*/  CS2R R64, SRZ ;  /* 0x0000000000407805 */ /* 0x000fc4000001ff00 */
[----:B0-----:R-:W-:-:S04]  /*4e70*/  LEA R3, P4, R66, UR6, 0x1 ;  /* 0x0000000642037c11 */ /* 0x001fc8000f8808ff */
[----:B------:R-:W-:Y:S01]  /*4e80*/  LEA.HI.X.SX32 R252, R66, UR7, 0x1, P4 ;  /* 0x0000000742fc7c11 */ /* 0x000fe2000a0f0eff */
[----:B------:R0:W-:Y:S01]  /*4e90*/  STL [R1+0x29c], R3 ;  /* 0x00029c0301007387 */ /* 0x0001e20000100800 */
[----:B------:R-:W-:-:S03]  /*4ea0*/  CS2R R66, SRZ ;  /* 0x0000000000427805 */ /* 0x000fc6000001ff00 */
[----:B------:R1:W-:Y:S01]  /*4eb0*/  STL [R1+0x308], R6 ;  /* 0x0003080601007387 */ /* 0x0003e20000100800 */
[----:B0-----:R-:W-:Y:S02]  /*4ec0*/  LEA.HI.X.SX32 R3, R45, UR7, 0x1, P5 ;  /* 0x000000072d037c11 */ /* 0x001fe4000a8f0eff */
[----:B------:R-:W-:Y:S02]  /*4ed0*/  CS2R R44, SRZ ;  /* 0x00000000002c7805 */ /* 0x000fe4000001ff00 */
[----:B------:R-:W-:Y:S02]  /*4ee0*/  LEA R4, P5, R70, UR6, 0x1 ;  /* 0x0000000646047c11 */ /* 0x000fe4000f8a08ff */
[----:B-1----:R-:W-:Y:S01]  /*4ef0*/  LEA R6, P2, R74, UR6, 0x1 ;  /* 0x000000064a067c11 */ /* 0x002fe2000f8408ff */
[----:B------:R0:W-:Y:S01]  /*4f00*/  STL [R1+0x290], R3 ;  /* 0x0002900301007387 */ /* 0x0001e20000100800 */
[----:B------:R-:W-:Y:S02]  /*4f10*/  LEA.HI.X.SX32 R215, R70, UR7, 0x1, P5 ;  /* 0x0000000746d77c11 */ /* 0x000fe4000a8f0eff */
[----:B------:R-:W-:Y:S01]  /*4f20*/  CS2R R70, SRZ ;  /* 0x0000000000467805 */ /* 0x000fe2000001ff00 */
[----:B------:R-:W-:Y:S01]  /*4f30*/  STL [R1+0x200], R4 ;  /* 0x0002000401007387 */ /* 0x000fe20000100800 */
[----:B0-----:R-:W-:-:S05]  /*4f40*/  LEA R3, P3, R72, UR6, 0x1 ;  /* 0x0000000648037c11 */ /* 0x001fca000f8608ff */
[----:B------:R0:W-:Y:S04]  /*4f50*/  STL [R1+0x2a4], R3 ;  /* 0x0002a40301007387 */ /* 0x0001e80000100800 */
[----:B------:R1:W-:Y:S01]  /*4f60*/  STL [R1+0x30c], R6 ;  /* 0x00030c0601007387 */ /* 0x0003e20000100800 */
[----:B0-----:R-:W-:Y:S02]  /*4f70*/  LEA.HI.X.SX32 R3, R62, UR7, 0x1, P1 ;  /* 0x000000073e037c11 */ /* 0x001fe400088f0eff */
[----:B------:R-:W-:Y:S02]  /*4f80*/  CS2R R62, SRZ ;  /* 0x00000000003e7805 */ /* 0x000fe4000001ff00 */
[----:B------:R-:W-:Y:S02]  /*4f90*/  LEA R4, P1, R76, UR6, 0x1 ;  /* 0x000000064c047c11 */ /* 0x000fe4000f8208ff */
[----:B-1----:R-:W-:Y:S01]  /*4fa0*/  LEA R6, P4, R80, UR6, 0x1 ;  /* 0x0000000650067c11 */ /* 0x002fe2000f8808ff */
[----:B------:R0:W-:Y:S01]  /*4fb0*/  STL [R1+0x298], R3 ;  /* 0x0002980301007387 */ /* 0x0001e20000100800 */
[----:B------:R-:W-:-:S02]  /*4fc0*/  LEA.HI.X.SX32 R216, R76, UR7, 0x1, P1 ;  /* 0x000000074cd87c11 */ /* 0x000fc400088f0eff */
[----:B------:R-:W-:Y:S01]  /*4fd0*/  CS2R R76, SRZ ;  /* 0x00000000004c7805 */ /* 0x000fe2000001ff00 */
[----:B------:R1:W-:Y:S01]  /*4fe0*/  STL [R1+0x208], R4 ;  /* 0x0002080401007387 */ /* 0x0003e20000100800 */
[----:B0-----:R-:W-:Y:S02]  /*4ff0*/  LEA R3, P0, R78, UR6, 0x1 ;  /* 0x000000064e037c11 */ /* 0x001fe4000f8008ff */
[----:B-1----:R-:W-:-:S03]  /*5000*/  LEA.HI.X.SX32 R4, R68, UR7, 0x1, P6 ;  /* 0x0000000744047c11 */ /* 0x002fc6000b0f0eff */
[----:B------:R0:W-:Y:S01]  /*5010*/  STL [R1+0x2ac], R3 ;  /* 0x0002ac0301007387 */ /* 0x0001e20000100800 */
[----:B------:R-:W-:-:S03]  /*5020*/  CS2R R68, SRZ ;  /* 0x0000000000447805 */ /* 0x000fc6000001ff00 */
[----:B------:R-:W-:Y:S04]  /*5030*/  STL [R1+0x310], R6 ;  /* 0x0003100601007387 */ /* 0x000fe80000100800 */
[----:B------:R1:W-:Y:S01]  /*5040*/  STL [R1+0x2a0], R4 ;  /* 0x0002a00401007387 */ /* 0x0003e20000100800 */
[----:B0-----:R-:W-:-:S04]  /*5050*/  LEA R3, P6, R82, UR6, 0x1 ;  /* 0x0000000652037c11 */ /* 0x001fc8000f8c08ff */
[----:B------:R-:W-:Y:S01]  /*5060*/  LEA.HI.X.SX32 R217, R82, UR7, 0x1, P6 ;  /* 0x0000000752d97c11 */ /* 0x000fe2000b0f0eff */
[----:B------:R0:W-:Y:S01]  /*5070*/  STL [R1+0x210], R3 ;  /* 0x0002100301007387 */ /* 0x0001e20000100800 */
[----:B------:R-:W-:Y:S02]  /*5080*/  CS2R R82, SRZ ;  /* 0x0000000000527805 */ /* 0x000fe4000001ff00 */
[----:B-1----:R-:W-:-:S05]  /*5090*/  LEA R4, P5, R84, UR6, 0x1 ;  /* 0x0000000654047c11 */ /* 0x002fca000f8a08ff */
[----:B------:R1:W-:Y:S01]  /*50a0*/  STL [R1+0x2b4], R4 ;  /* 0x0002b40401007387 */ /* 0x0003e20000100800 */
[----:B0-----:R-:W-:Y:S02]  /*50b0*/  LEA.HI.X.SX32 R3, R72, UR7, 0x1, P3 ;  /* 0x0000000748037c11 */ /* 0x001fe400098f0eff */
[----:B------:R-:W-:Y:S02]  /*50c0*/  CS2R R72, SRZ ;  /* 0x0000000000487805 */ /* 0x000fe4000001ff00 */
[----:B------:R-:W-:Y:S01]  /*50d0*/  LEA R6, P3, R86, UR6, 0x1 ;  /* 0x0000000656067c11 */ /* 0x000fe2000f8608ff */
[----:B------:R0:W-:Y:S01]  /*50e0*/  STL [R1+0x204], R3 ;  /* 0x0002040301007387 */ /* 0x0001e20000100800 */
[----:B-1----:R-:W-:-:S03]  /*50f0*/  LEA.HI.X.SX32 R4, R74, UR7, 0x1, P2 ;  /* 0x000000074a047c11 */ /* 0x002fc600090f0eff */
[----:B------:R-:W-:Y:S01]  /*5100*/  STL [R1+0x314], R6 ;  /* 0x0003140601007387 */ /* 0x000fe20000100800 */
[----:B------:R-:W-:-:S03]  /*5110*/  CS2R R74, SRZ ;  /* 0x00000000004a7805 */ /* 0x000fc6000001ff00 */
        /* <DEDUP_REMOVED lines=12> */
[----:B------:R1:W-:Y:S01]  /*51e0*/  STL [R1+0x318], R6 ;  /* 0x0003180601007387 */ /* 0x0003e20000100800 */
[----:B------:R-:W-:-:S03]  /*51f0*/  CS2R R80, SRZ ;  /* 0x0000000000507805 */ /* 0x000fc6000001ff00 */
[----:B------:R2:W-:Y:S01]  /*5200*/  STL [R1+0x2b0], R4 ;  /* 0x0002b00401007387 */ /* 0x0005e20000100800 */
[----:B0-----:R-:W-:Y:S02]  /*5210*/  LEA R3, P4, R94, UR6, 0x1 ;  /* 0x000000065e037c11 */ /* 0x001fe4000f8808ff */
[----:B-1----:R-:W-:-:S03]  /*5220*/  LEA R6, P6, R96, UR6, 0x1 ;  /* 0x0000000660067c11 */ /* 0x002fc6000f8c08ff */
[----:B------:R0:W-:Y:S01]  /*5230*/  STL [R1+0x2c4], R3 ;  /* 0x0002c40301007387 */ /* 0x0001e20000100800 */
[----:B------:R-:W-:Y:S01]  /*5240*/  USHF.R.U32.HI UR6, URZ, 0x4, UR12 ;  /* 0x000000043f067899 */ /* 0x000fe2000801160c */
[----:B--2---:R-:W-:Y:S02]  /*5250*/  LEA.HI.X.SX32 R4, R86, UR7, 0x1, P3 ;  /* 0x0000000756047c11 */ /* 0x004fe400098f0eff */
[----:B------:R1:W-:Y:S01]  /*5260*/  STL [R1+0x31c], R6 ;  /* 0x00031c0601007387 */ /* 0x0003e20000100800 */
[----:B------:R-:W-:Y:S01]  /*5270*/  USGXT.U32 UR4, UR6, 0xe ;  /* 0x0000000e0604789a */ /* 0x000fe20008000000 */
[----:B------:R-:W-:-:S03]  /*5280*/  CS2R R86, SRZ ;  /* 0x0000000000567805 */ /* 0x000fc6000001ff00 */
[----:B------:R-:W-:Y:S01]  /*5290*/  UIADD3.64 UR10, UR4, -UR10, URZ ;  /* 0x8000000a040a7297 */ /* 0x000fe2000fffe03f */
[----:B0-----:R-:W-:Y:S02]  /*52a0*/  LEA.HI.X.SX32 R3, R84, UR7, 0x1, P5 ;  /* 0x0000000754037c11 */ /* 0x001fe4000a8f0eff */
[----:B------:R-:W-:Y:S01]  /*52b0*/  CS2R R84, SRZ ;  /* 0x0000000000547805 */ /* 0x000fe2000001ff00 */
[----:B------:R-:W-:Y:S01]  /*52c0*/  UMOV UR6, UR4 ;  /* 0x0000000400067c82 */ /* 0x000fe20008000000 */
[----:B-1----:R-:W-:Y:S01]  /*52d0*/  LEA.HI.X.SX32 R6, R92, UR7, 0x1, P0 ;  /* 0x000000075c067c11 */ /* 0x002fe200080f0eff */
[----:B------:R0:W-:Y:S01]  /*52e0*/  STL [R1+0x214], R3 ;  /* 0x0002140301007387 */ /* 0x0001e20000100800 */
[----:B------:R-:W-:-:S03]  /*52f0*/  CS2R R92, SRZ ;  /* 0x00000000005c7805 */ /* 0x000fc6000001ff00 */
[----:B------:R1:W-:Y:S01]  /*5300*/  STL [R1+0x2b8], R4 ;  /* 0x0002b80401007387 */ /* 0x0003e20000100800 */
[----:B0-----:R-:W-:Y:S02]  /*5310*/  LEA.HI.X.SX32 R3, R90, UR7, 0x1, P1 ;  /* 0x000000075a037c11 */ /* 0x001fe400088f0eff */
[----:B------:R-:W-:Y:S02]  /*5320*/  CS2R R90, SRZ ;  /* 0x00000000005a7805 */ /* 0x000fe4000001ff00 */
[----:B-1----:R-:W-:Y:S01]  /*5330*/  LEA.HI.X.SX32 R4, R94, UR7, 0x1, P4 ;  /* 0x000000075e047c11 */ /* 0x002fe2000a0f0eff */
[----:B------:R0:W-:Y:S01]  /*5340*/  STL [R1+0x21c], R3 ;  /* 0x00021c0301007387 */ /* 0x0001e20000100800 */
[----:B------:R-:W-:-:S03]  /*5350*/  CS2R R94, SRZ ;  /* 0x00000000005e7805 */ /* 0x000fc6000001ff00 */
[----:B------:R1:W-:Y:S04]  /*5360*/  STL [R1+0x2c0], R6 ;  /* 0x0002c00601007387 */ /* 0x0003e80000100800 */
[----:B------:R2:W-:Y:S01]  /*5370*/  STL [R1+0x220], R4 ;  /* 0x0002200401007387 */ /* 0x0005e20000100800 */
[----:B0-----:R-:W-:Y:S02]  /*5380*/  LEA.HI.X.SX32 R3, R96, UR7, 0x1, P6 ;  /* 0x0000000760037c11 */ /* 0x001fe4000b0f0eff */
[----:B------:R-:W-:Y:S01]  /*5390*/  CS2R R96, SRZ ;  /* 0x0000000000607805 */ /* 0x000fe2000001ff00 */
[----:B------:R-:W-:Y:S01]  /*53a0*/  UMOV UR7, 0x80000020 ;  /* 0x8000002000077882 */ /* 0x000fe20000000000 */
[----:B-1----:R-:W-:Y:S01]  /*53b0*/  IMAD.U32 R6, RZ, RZ, UR18 ;  /* 0x00000012ff067e24 */ /* 0x002fe2000f8e00ff */
[----:B------:R0:W-:Y:S01]  /*53c0*/  STL [R1+0x2c8], R3 ;  /* 0x0002c80301007387 */ /* 0x0001e20000100800 */
[----:B--2---:R-:W1:Y:S03]  /*53d0*/  LDC R4, c[0x0][0x23c] ;  /* 0x00008f00ff047b82 */ /* 0x004e660000000800 */
[----:B------:R-:W-:Y:S04]  /*53e0*/  STL [R1], RZ ;  /* 0x000000ff01007387 */ /* 0x000fe80000100800 */
[----:B------:R-:W-:Y:S01]  /*53f0*/  STL [R1+0x4], RZ ;  /* 0x000004ff01007387 */ /* 0x000fe20000100800 */
[----:B0-----:R-:W-:-:S03]  /*5400*/  LOP3.LUT R3, R0, 0x1f, RZ, 0xc0, !PT ;  /* 0x0000001f00037812 */ /* 0x001fc600078ec0ff */
[----:B------:R-:W-:Y:S04]  /*5410*/  STL [R1+0x8], RZ ;  /* 0x000008ff01007387 */ /* 0x000fe80000100800 */
[----:B------:R-:W-:Y:S04]  /*5420*/  STL [R1+0xc], RZ ;  /* 0x00000cff01007387 */ /* 0x000fe80000100800 */
[----:B------:R-:W-:Y:S04]  /*5430*/  STL [R1+0x10], RZ ;  /* 0x000010ff01007387 */ /* 0x000fe80000100800 */
[----:B------:R-:W-:Y:S01]  /*5440*/  STL [R1+0x14], RZ ;  /* 0x000014ff01007387 */ /* 0x000fe20000100800 */
[----:B-1----:R-:W-:-:S03]  /*5450*/  IMAD.SHL.U32 R195, R4, 0x20, RZ ;  /* 0x0000002004c37824 */ /* 0x002fc600078e00ff */
[----:B------:R-:W-:Y:S01]  /*5460*/  STL [R1+0x18], RZ ;  /* 0x000018ff01007387 */ /* 0x000fe20000100800 */
[----:B------:R-:W-:-:S03]  /*5470*/  IMAD R4, R3, R4, RZ ;  /* 0x0000000403047224 */ /* 0x000fc600078e02ff */
[----:B------:R-:W-:Y:S02]  /*5480*/  STL [R1+0x1c], RZ ;  /* 0x00001cff01007387 */ /* 0x000fe40000100800 */
[----:B------:R-:W-:Y:S02]  /*5490*/  SHF.R.S32.HI R3, RZ, 0x1f, R4 ;  /* 0x0000001fff037819 */ /* 0x000fe40000011404 */
[----:B------:R-:W-:Y:S02]  /*54a0*/  STL [R1+0x20], RZ ;  /* 0x000020ff01007387 */ /* 0x000fe40000100800 */
[C---:B------:R-:W-:Y:S01]  /*54b0*/  SHF.L.U64.HI R0, R4.reuse, 0x1, R3 ;  /* 0x0000000104007819 */ /* 0x040fe20000010203 */
[----:B------:R-:W-:Y:S01]  /*54c0*/  IMAD.SHL.U32 R4, R4, 0x2, RZ ;  /* 0x0000000204047824 */ /* 0x000fe200078e00ff */
[----:B------:R-:W-:Y:S01]  /*54d0*/  STL [R1+0x24], RZ ;  /* 0x000024ff01007387 */ /* 0x000fe20000100800 */
[----:B------:R-:W-:-:S03]  /*54e0*/  LOP3.LUT R3, R14, 0x20, RZ, 0x3c, !PT ;  /* 0x000000200e037812 */ /* 0x000fc600078e3cff */
[----:B------:R-:W-:Y:S04]  /*54f0*/  STL [R1+0x28], RZ ;  /* 0x000028ff01007387 */ /* 0x000fe80000100800 */
        /* <DEDUP_REMOVED lines=117> */
[----:B------:R0:W-:Y:S04]  /*5c50*/  STL [R1+0x344], R9 ;  /* 0x0003440901007387 */ /* 0x0001e80000100800 */
[----:B------:R1:W-:Y:S04]  /*5c60*/  STL [R1+0x340], R3 ;  /* 0x0003400301007387 */ /* 0x0003e80000100800 */
[----:B------:R2:W-:Y:S01]  /*5c70*/  STL [R1+0x33c], R10 ;  /* 0x00033c0a01007387 */ /* 0x0005e20000100800 */
[----:B0-----:R-:W-:-:S02]  /*5c80*/  LOP3.LUT R9, R14, 0x40, RZ, 0x3c, !PT ;  /* 0x000000400e097812 */ /* 0x001fc400078e3cff */
[----:B-1----:R-:W-:-:S03]  /*5c90*/  LOP3.LUT R3, R14, 0x50, RZ, 0x3c, !PT ;  /* 0x000000500e037812 */ /* 0x002fc600078e3cff */
[----:B------:R0:W-:Y:S01]  /*5ca0*/  STL [R1+0x338], R9 ;  /* 0x0003380901007387 */ /* 0x0001e20000100800 */
[----:B--2---:R-:W-:-:S03]  /*5cb0*/  LOP3.LUT R10, R14, 0x60, RZ, 0x3c, !PT ;  /* 0x000000600e0a7812 */ /* 0x004fc600078e3cff */
[----:B------:R1:W-:Y:S04]  /*5cc0*/  STL [R1+0x334], R3 ;  /* 0x0003340301007387 */ /* 0x0003e80000100800 */
[----:B------:R2:W-:Y:S01]  /*5cd0*/  STL [R1+0x330], R10 ;  /* 0x0003300a01007387 */ /* 0x0005e20000100800 */
[----:B0-----:R-:W-:Y:S02]  /*5ce0*/  LOP3.LUT R9, R14, 0x70, RZ, 0x3c, !PT ;  /* 0x000000700e097812 */ /* 0x001fe400078e3cff */
[----:B-1----:R-:W-:-:S03]  /*5cf0*/  LOP3.LUT R3, R5, 0x20, RZ, 0x3c, !PT ;  /* 0x0000002005037812 */ /* 0x002fc600078e3cff */
[----:B------:R2:W-:Y:S04]  /*5d00*/  STL [R1+0x32c], R9 ;  /* 0x00032c0901007387 */ /* 0x0005e80000100800 */
.L_x_1:
[----:B0-2---:R-:W0:Y:S01]  /*5d10*/  LDC R9, c[0x0][0x238] ;  /* 0x00008e00ff097b82 */ /* 0x005e220000000800 */
[----:B------:R1:W-:Y:S01]  /*5d20*/  STL.64 [R1+0x608], R150 ;  /* 0x0006089601007387 */ /* 0x0003e20000100a00 */
[C---:B------:R-:W-:Y:S01]  /*5d30*/  ISETP.GT.AND P1, PT, R6.reuse, 0x8, PT ;  /* 0x000000080600780c */ /* 0x040fe20003f24270 */
[----:B------:R-:W-:Y:S01]  /*5d40*/  IMAD.MOV.U32 R3, RZ, RZ, R2 ;  /* 0x000000ffff037224 */ /* 0x000fe200078e0002 */
[----:B------:R-:W-:Y:S01]  /*5d50*/  ISETP.GT.AND P0, PT, R6, RZ, PT ;  /* 0x000000ff0600720c */ /* 0x000fe20003f04270 */
[----:B------:R-:W-:Y:S01]  /*5d60*/  STL.64 [R1+0x600], R148 ;  /* 0x0006009401007387 */ /* 0x000fe20000100a00 */
[----:B------:R-:W-:Y:S01]  /*5d70*/  IMAD.MOV.U32 R2, RZ, RZ, R8 ;  /* 0x000000ffff027224 */ /* 0x000fe200078e0008 */
[----:B------:R-:W-:Y:S01]  /*5d80*/  PRMT R10, RZ, 0x7610, R10 ;  /* 0x00007610ff0a7816 */ /* 0x000fe2000000000a */
[----:B------:R-:W2:Y:S01]  /*5d90*/  LDC R17, c[0x0][0x238] ;  /* 0x00008e00ff117b82 */ /* 0x000ea20000000800 */
[----:B------:R-:W-:Y:S04]  /*5da0*/  STL.64 [R1+0x5f8], R146 ;  /* 0x0005f89201007387 */ /* 0x000fe80000100a00 */
[----:B------:R-:W-:Y:S03]  /*5db0*/  STL.64 [R1+0x5f0], R144 ;  /* 0x0005f09001007387 */ /* 0x000fe60000100a00 */
[----:B------:R-:W3:Y:S01]  /*5dc0*/  LDC R16, c[0x0][0x238] ;  /* 0x00008e00ff107b82 */ /* 0x000ee20000000800 */
[----:B------:R-:W-:Y:S04]  /*5dd0*/  STL.64 [R1+0x5e8], R142 ;  /* 0x0005e88e01007387 */ /* 0x000fe80000100a00 */
[----:B------:R-:W-:Y:S03]  /*5de0*/  STL.64 [R1+0x5e0], R140 ;  /* 0x0005e08c01007387 */ /* 0x000fe60000100a00 */
[----:B-1----:R-:W1:Y:S01]  /*5df0*/  LDC R151, c[0x0][0x238] ;  /* 0x00008e00ff977b82 */ /* 0x002e620000000800 */
[----:B------:R-:W-:Y:S01]  /*5e00*/  STL.64 [R1+0x5d8], R138 ;  /* 0x0005d88a01007387 */ /* 0x000fe20000100a00 */
[----:B0-----:R-:W-:-:S03]  /*5e10*/  IMAD.SHL.U32 R9, R9, 0x8, RZ ;  /* 0x0000000809097824 */ /* 0x001fc600078e00ff */
[----:B------:R-:W-:Y:S01]  /*5e20*/  STL.64 [R1+0x5d0], R136 ;  /* 0x0005d08801007387 */ /* 0x000fe20000100a00 */
[----:B------:R-:W-:Y:S02]  /*5e30*/  PRMT R11, RZ, 0x7610, R11 ;  /* 0x00007610ff0b7816 */ /* 0x000fe4000000000b */
[----:B------:R-:W-:Y:S01]  /*5e40*/  ISETP.GT.AND P3, PT, R6, 0x10, PT ;  /* 0x000000100600780c */ /* 0x000fe20003f64270 */
[----:B------:R-:W-:Y:S01]  /*5e50*/  STL.64 [R1+0x5c8], R134 ;  /* 0x0005c88601007387 */ /* 0x000fe20000100a00 */
[----:B------:R-:W-:Y:S01]  /*5e60*/  PRMT R12, RZ, 0x7610, R12 ;  /* 0x00007610ff0c7816 */ /* 0x000fe2000000000c */
[----:B------:R-:W0:Y:S02]  /*5e70*/  LDC R150, c[0x0][0x238] ;  /* 0x00008e00ff967b82 */ /* 0x000e240000000800 */
[----:B------:R-:W-:Y:S04]  /*5e80*/  STL.64 [R1+0x5c0], R132 ;  /* 0x0005c08401007387 */ /* 0x000fe80000100a00 */
[----:B------:R-:W-:Y:S02]  /*5e90*/  STL.64 [R1+0x5b8], R130 ;  /* 0x0005b88201007387 */ /* 0x000fe40000100a00 */
[----:B------:R-:W4:Y:S02]  /*5ea0*/  LDC R18, c[0x0][0x238] ;  /* 0x00008e00ff127b82 */ /* 0x000f240000000800 */
[----:B------:R-:W-:Y:S04]  /*5eb0*/  STL.64 [R1+0x5b0], R128 ;  /* 0x0005b08001007387 */ /* 0x000fe80000100a00 */
[----:B------:R-:W-:Y:S04]  /*5ec0*/  STL.64 [R1+0x5a8], R126 ;  /* 0x0005a87e01007387 */ /* 0x000fe80000100a00 */
[----:B------:R-:W-:Y:S01]  /*5ed0*/  STL.64 [R1+0x5a0], R124 ;  /* 0x0005a07c01007387 */ /* 0x000fe20000100a00 */
[----:B------:R-:W-:-:S03]  /*5ee0*/  IMAD.WIDE R8, R9, 0x2, R2 ;  /* 0x0000000209087825 */ /* 0x000fc600078e0202 */
[----:B------:R-:W-:Y:S04]  /*5ef0*/  STL.64 [R1+0x598], R122 ;  /* 0x0005987a01007387 */ /* 0x000fe80000100a00 */
[----:B------:R-:W-:Y:S01]  /*5f00*/  STL.64 [R1+0x590], R120 ;  /* 0x0005907801007387 */ /* 0x000fe20000100a00 */
[----:B--2---:R-:W-:-:S03]  /*5f10*/  IMAD.SHL.U32 R17, R17, 0x2, RZ ;  /* 0x0000000211117824 */ /* 0x004fc600078e00ff */
[----:B------:R-:W-:Y:S01]  /*5f20*/  STL.64 [R1+0x588], R118 ;  /* 0x0005887601007387 */ /* 0x000fe20000100a00 */
[----:B---3--:R-:W-:-:S03]  /*5f30*/  IMAD.SHL.U32 R16, R16, 0x10, RZ ;  /* 0x0000001010107824 */ /* 0x008fc600078e00ff */
[----:B------:R-:W-:Y:S04]  /*5f40*/  STL.64 [R1+0x580], R116 ;  /* 0x0005807401007387 */ /* 0x000fe80000100a00 */
[----:B------:R-:W-:Y:S04]  /*5f50*/  STL.64 [R1+0x578], R114 ;  /* 0x0005787201007387 */ /* 0x000fe80000100a00 */
[----:B------:R-:W-:Y:S04]  /*5f60*/  STL.64 [R1+0x570], R112 ;  /* 0x0005707001007387 */ /* 0x000fe80000100a00 */
[----:B------:R-:W-:Y:S04]  /*5f70*/  STL.64 [R1+0x568], R110 ;  /* 0x0005686e01007387 */ /* 0x000fe80000100a00 */
[----:B------:R-:W-:Y:S01]  /*5f80*/  STL.64 [R1+0x560], R108 ;  /* 0x0005606c01007387 */ /* 0x000fe20000100a00 */
[----:B-1----:R-:W-:-:S03]  /*5f90*/  IMAD.SHL.U32 R151, R151, 0x4, RZ ;  /* 0x0000000497977824 */ /* 0x002fc600078e00ff */
[----:B------:R-:W-:Y:S04]  /*5fa0*/  STL.64 [R1+0x558], R106 ;  /* 0x0005586a01007387 */ /* 0x000fe80000100a00 */
[----:B------:R1:W2:Y:S04]  /*5fb0*/  @P1 LDG.E.U16 R11, desc[UR14][R8.64] ;  /* 0x0000000e080b1981 */ /* 0x0002a8000c1e1500 */
[----:B------:R-:W-:Y:S04]  /*5fc0*/  STL.64 [R1+0x550], R104 ;  /* 0x0005506801007387 */ /* 0x000fe80000100a00 */
[----:B------:R-:W-:Y:S01]  /*5fd0*/  STL.64 [R1+0x548], R102 ;  /* 0x0005486601007387 */ /* 0x000fe20000100a00 */
[----:B-1----:R-:W-:-:S03]  /*5fe0*/  IMAD.WIDE R8, R17, 0x2, R2 ;  /* 0x0000000211087825 */ /* 0x002fc600078e0202 */
[----:B------:R-:W-:Y:S01]  /*5ff0*/  STL.64 [R1+0x540], R100 ;  /* 0x0005406401007387 */ /* 0x000fe20000100a00 */
[----:B------:R-:W-:-:S03]  /*6000*/  IMAD.WIDE R16, R16, 0x2, R2 ;  /* 0x0000000210107825 */ /* 0x000fc600078e0202 */
[----:B------:R-:W-:Y:S04]  /*6010*/  STL.64 [R1+0x538], R98 ;  /* 0x0005386201007387 */ /* 0x000fe80000100a00 */
[----:B------:R-:W-:Y:S04]  /*6020*/  STL.64 [R1+0x530], R96 ;  /* 0x0005306001007387 */ /* 0x000fe80000100a00 */
[----:B------:R-:W-:Y:S04]  /*6030*/  STL.64 [R1+0x528], R94 ;  /* 0x0005285e01007387 */ /* 0x000fe80000100a00 */
[----:B------:R-:W-:Y:S04]  /*6040*/  STL.64 [R1+0x520], R92 ;  /* 0x0005205c01007387 */ /* 0x000fe80000100a00 */
[----:B------:R1:W3:Y:S04]  /*6050*/  @P3 LDG.E.U16 R12, desc[UR14][R16.64] ;  /* 0x0000000e100c3981 */ /* 0x0002e8000c1e1500 */
[----:B------:R-:W-:Y:S04]  /*6060*/  STL.64 [R1+0x518], R90 ;  /* 0x0005185a01007387 */ /* 0x000fe80000100a00 */
[----:B------:R-:W-:Y:S01]  /*6070*/  STL.64 [R1+0x510], R88 ;  /* 0x0005105801007387 */ /* 0x000fe20000100a00 */
[----:B-1----:R-:W-:-:S02]  /*6080*/  IMAD.WIDE R16, R151, 0x2, R2 ;  /* 0x0000000297107825 */ /* 0x002fc400078e0202 */
[----:B------:R-:W1:Y:S01]  /*6090*/  LDC R151, c[0x0][0x238] ;  /* 0x00008e00ff977b82 */ /* 0x000e620000000800 */
[----:B------:R-:W-:Y:S04]  /*60a0*/  STL.64 [R1+0x508], R86 ;  /* 0x0005085601007387 */ /* 0x000fe80000100a00 */
[----:B------:R-:W-:Y:S04]  /*60b0*/  STL.64 [R1+0x500], R84 ;  /* 0x0005005401007387 */ /* 0x000fe80000100a00 */
[----:B------:R-:W-:Y:S04]  /*60c0*/  STL.64 [R1+0x4f8], R82 ;  /* 0x0004f85201007387 */ /* 0x000fe80000100a00 */
[----:B------:R-:W-:Y:S04]  /*60d0*/  STL.64 [R1+0x4f0], R80 ;  /* 0x0004f05001007387 */ /* 0x000fe80000100a00 */
[----:B------:R-:W-:Y:S04]  /*60e0*/  STL.64 [R1+0x4e8], R78 ;  /* 0x0004e84e01007387 */ /* 0x000fe80000100a00 */
[----:B------:R-:W-:Y:S04]  /*60f0*/  STL.64 [R1+0x4e0], R76 ;  /* 0x0004e04c01007387 */ /* 0x000fe80000100a00 */
[----:B------:R-:W-:Y:S04]  /*6100*/  STL.64 [R1+0x4d8], R74 ;  /* 0x0004d84a01007387 */ /* 0x000fe80000100a00 */
[----:B------:R-:W-:Y:S04]  /*6110*/  STL.64 [R1+0x4d0], R72 ;  /* 0x0004d04801007387 */ /* 0x000fe80000100a00 */
[----:B------:R-:W2:Y:S01]  /*6120*/  @P0 LDG.E.U16 R10, desc[UR14][R2.64] ;  /* 0x0000000e020a0981 */ /* 0x000ea2000c1e1500 */
[----:B------:R-:W-:-:S03]  /*6130*/  ISETP.GT.AND P0, PT, R6, 0x2, PT ;  /* 0x000000020600780c */ /* 0x000fc60003f04270 */
[----:B------:R-:W-:Y:S04]  /*6140*/  STL.64 [R1+0x4c8], R70 ;  /* 0x0004c84601007387 */ /* 0x000fe80000100a00 */
[----:B------:R-:W-:Y:S04]  /*6150*/  STL.64 [R1+0x4c0], R68 ;  /* 0x0004c04401007387 */ /* 0x000fe80000100a00 */
[----:B------:R-:W-:Y:S01]  /*6160*/  STL.64 [R1+0x4b8], R66 ;  /* 0x0004b84201007387 */ /* 0x000fe20000100a00 */
[----:B------:R-:W-:-:S03]  /*6170*/  ISETP.GT.AND P1, PT, R6, 0x3, PT ;  /* 0x000000030600780c */ /* 0x000fc60003f24270 */
[----:B------:R-:W-:Y:S01]  /*6180*/  STL.64 [R1+0x4b0], R64 ;  /* 0x0004b04001007387 */ /* 0x000fe20000100a00 */
[----:B------:R-:W-:-:S03]  /*6190*/  PRMT R164, RZ, 0x7610, R164 ;  /* 0x00007610ffa47816 */ /* 0x000fc600000000a4 */
[----:B------:R-:W-:Y:S04]  /*61a0*/  STL.64 [R1+0x4a8], R62 ;  /* 0x0004a83e01007387 */ /* 0x000fe80000100a00 */
[----:B------:R-:W-:Y:S04]  /*61b0*/  STL.64 [R1+0x4a0], R60 ;  /* 0x0004a03c01007387 */ /* 0x000fe80000100a00 */
[----:B------:R-:W-:Y:S01]  /*61c0*/  STL.64 [R1+0x498], R58 ;  /* 0x0004983a01007387 */ /* 0x000fe20000100a00 */
[----:B0-----:R-:W-:-:S03]  /*61d0*/  IMAD R150, R150, 0x3, RZ ;  /* 0x0000000396967824 */ /* 0x001fc600078e02ff */
[----:B------:R-:W-:Y:S04]  /*61e0*/  STL.64 [R1+0x490], R56 ;  /* 0x0004903801007387 */ /* 0x000fe80000100a00 */
[----:B------:R-:W-:Y:S04]  /*61f0*/  STL.64 [R1+0x488], R54 ;  /* 0x0004883601007387 */ /* 0x000fe80000100a00 */
[----:B------:R-:W-:Y:S01]  /*6200*/  STL.64 [R1+0x480], R52 ;  /* 0x0004803401007387 */ /* 0x000fe20000100a00 */
[----:B------:R-:W-:-:S03]  /*6210*/  PRMT R165, RZ, 0x7610, R165 ;  /* 0x00007610ffa57816 */ /* 0x000fc600000000a5 */
[----:B------:R-:W-:Y:S04]  /*6220*/  STL.64 [R1+0x478], R50 ;  /* 0x0004783201007387 */ /* 0x000fe80000100a00 */
[----:B------:R-:W-:Y:S01]  /*6230*/  STL.64 [R1+0x470], R48 ;  /* 0x0004703001007387 */ /* 0x000fe20000100a00 */
[----:B-1----:R-:W-:-:S03]  /*6240*/  IMAD R151, R151, 0x18, RZ ;  /* 0x0000001897977824 */ /* 0x002fc600078e02ff */
[----:B------:R-:W-:Y:S04]  /*6250*/  STL.64 [R1+0x468], R46 ;  /* 0x0004682e01007387 */ /* 0x000fe80000100a00 */
[----:B------:R-:W-:Y:S04]  /*6260*/  STL.64 [R1+0x460], R44 ;  /* 0x0004602c01007387 */ /* 0x000fe80000100a00 */
[----:B------:R0:W3:Y:S04]  /*6270*/  @P0 LDG.E.U16 R164, desc[UR14][R8.64] ;  /* 0x0000000e08a40981 */ /* 0x0000e8000c1e1500 */
[----:B------:R-:W-:Y:S04]  /*6280*/  STL.64 [R1+0x458], R42 ;  /* 0x0004582a01007387 */ /* 0x000fe80000100a00 */
[----:B------:R-:W-:Y:S01]  /*6290*/  STL.64 [R1+0x450], R40 ;  /* 0x0004502801007387 */ /* 0x000fe20000100a00 */
[----:B0-----:R-:W-:-:S03]  /*62a0*/  IMAD.WIDE R8, R150, 0x2, R2 ;  /* 0x0000000296087825 */ /* 0x001fc600078e0202 */
[----:B------:R-:W-:Y:S04]  /*62b0*/  STL.64 [R1+0x448], R38 ;  /* 0x0004482601007387 */ /* 0x000fe80000100a00 */
[----:B------:R-:W-:Y:S04]  /*62c0*/  STL.64 [R1+0x440], R36 ;  /* 0x0004402401007387 */ /* 0x000fe80000100a00 */
[----:B------:R-:W-:Y:S04]  /*62d0*/  STL.64 [R1+0x438], R34 ;  /* 0x0004382201007387 */ /* 0x000fe80000100a00 */
[----:B------:R-:W-:Y:S04]  /*62e0*/  STL.64 [R1+0x430], R32 ;  /* 0x0004302001007387 */ /* 0x000fe80000100a00 */
[----:B------:R0:W3:Y:S04]  /*62f0*/  @P1 LDG.E.U16 R165, desc[UR14][R8.64] ;  /* 0x0000000e08a51981 */ /* 0x0000e8000c1e1500 */
[----:B------:R-:W-:Y:S04]  /*6300*/  STL.64 [R1+0x428], R30 ;  /* 0x0004281e01007387 */ /* 0x000fe80000100a00 */
[----:B------:R-:W-:Y:S01]  /*6310*/  STL.64 [R1+0x420], R28 ;  /* 0x0004201c01007387 */ /* 0x000fe20000100a00 */
[----:B0-----:R-:W-:-:S02]  /*6320*/  IMAD.WIDE R8, R151, 0x2, R2 ;  /* 0x0000000297087825 */ /* 0x001fc400078e0202 */
[----:B------:R-:W0:Y:S01]  /*6330*/  LDC R151, c[0x0][0x238] ;  /* 0x00008e00ff977b82 */ /* 0x000e220000000800 */
[----:B------:R1:W-:Y:S04]  /*6340*/  STL.64 [R1+0x418], R26 ;  /* 0x0004181a01007387 */ /* 0x0003e80000100a00 */
[----:B------:R4:W-:Y:S04]  /*6350*/  STL.64 [R1+0x410], R24 ;  /* 0x0004101801007387 */ /* 0x0009e80000100a00 */
[----:B------:R0:W-:Y:S04]  /*6360*/  STL [R1+0x350], R196 ;  /* 0x000350c401007387 */ /* 0x0001e80000100800 */
[----:B-----5:R0:W-:Y:S01]  /*6370*/  STL [R1+0x348], R7 ;  /* 0x0003480701007387 */ /* 0x0201e20000100800 */
[----:B------:R-:W-:-:S02]  /*6380*/  ISETP.GT.AND P3, PT, R6, 0x18, PT ;  /* 0x000000180600780c */ /* 0x000fc40003f64270 */
[C---:B------:R-:W-:Y:S01]  /*6390*/  ISETP.GT.AND P1, PT, R6.reuse, 0x5, PT ;  /* 0x000000050600780c */ /* 0x040fe20003f24270 */
[----:B-1----:R-:W2:Y:S01]  /*63a0*/  LDL.LU R26, [R1+0x224] ;  /* 0x00022400011a7983 */ /* 0x002ea20000300800 */
[----:B------:R-:W-:Y:S01]  /*63b0*/  PRMT R13, RZ, 0x7610, R13 ;  /* 0x00007610ff0d7816 */ /* 0x000fe2000000000d */
[----:B----4-:R-:W1:Y:S01]  /*63c0*/  LDC R24, c[0x0][0x238] ;  /* 0x00008e00ff187b82 */ /* 0x010e620000000800 */
[----:B------:R-:W-:Y:S01]  /*63d0*/  PRMT R168, RZ, 0x7610, R168 ;  /* 0x00007610ffa87816 */ /* 0x000fe200000000a8 */
[----:B------:R-:W4:Y:S01]  /*63e0*/  LDL R25, [R1+0x2c8] ;  /* 0x0002c80001197983 */ /* 0x000f220000100800 */
[----:B0-----:R-:W-:Y:S01]  /*63f0*/  IMAD R151, R151, 0x5, RZ ;  /* 0x0000000597977824 */ /* 0x001fe200078e02ff */
[----:B------:R-:W-:Y:S02]  /*6400*/  ISETP.GT.AND P2, PT, R6, 0x4, PT ;  /* 0x000000040600780c */ /* 0x000fe40003f44270 */
[----:B------:R-:W3:Y:S02]  /*6410*/  LDL.LU R196, [R1+0x31c] ;  /* 0x00031c0001c47983 */ /* 0x000ee40000300800 */
[----:B------:R-:W0:Y:S02]  /*6420*/  LDC R7, c[0x0][0x238] ;  /* 0x00008e00ff077b82 */ /* 0x000e240000000800 */
[----:B------:R1:W4:Y:S02]  /*6430*/  @P3 LDG.E.U16 R13, desc[UR14][R8.64] ;  /* 0x0000000e080d3981 */ /* 0x000324000c1e1500 */
[----:B-1----:R-:W-:-:S05]  /*6440*/  IMAD.WIDE R8, R151, 0x2, R2 ;  /* 0x0000000297087825 */ /* 0x002fca00078e0202 */
[----:B------:R1:W4:Y:S01]  /*6450*/  @P1 LDG.E.U16 R168, desc[UR14][R8.64] ;  /* 0x0000000e08a81981 */ /* 0x000322000c1e1500 */
[----:B0-----:R-:W-:-:S04]  /*6460*/  IMAD R7, R7, 0x9, RZ ;  /* 0x0000000907077824 */ /* 0x001fc800078e02ff */
[----:B-1----:R-:W-:Y:S02]  /*6470*/  IMAD.WIDE R8, R7, 0x2, R2 ;  /* 0x0000000207087825 */ /* 0x002fe400078e0202 */
[----:B------:R-:W0:Y:S01]  /*6480*/  LDC R7, c[0x0][0x238] ;  /* 0x00008e00ff077b82 */ /* 0x000e220000000800 */
[----:B------:R-:W-:Y:S02]  /*6490*/  PRMT R167, RZ, 0x7610, R167 ;  /* 0x00007610ffa77816 */ /* 0x000fe400000000a7 */
[C---:B------:R-:W-:Y:S02]  /*64a0*/  ISETP.GT.AND P0, PT, R6.reuse, 0x1, PT ;  /* 0x000000010600780c */ /* 0x040fe40003f04270 */
[----:B------:R-:W-:Y:S02]  /*64b0*/  PRMT R15, RZ, 0x7610, R15 ;  /* 0x00007610ff0f7816 */ /* 0x000fe4000000000f */
[----:B------:R1:W4:Y:S01]  /*64c0*/  @P2 LDG.E.U16 R167, desc[UR14][R16.64] ;  /* 0x0000000e10a72981 */ /* 0x000322000c1e1500 */
[----:B------:R-:W-:Y:S01]  /*64d0*/  ISETP.GT.AND P2, PT, R6, 0x9, PT ;  /* 0x000000090600780c */ /* 0x000fe20003f44270 */
[----:B-1----:R-:W-:-:S07]  /*64e0*/  IMAD.WIDE R16, R18, 0x2, R2 ;  /* 0x0000000212107825 */ /* 0x002fce00078e0202 */
[----:B------:R1:W4:Y:S01]  /*64f0*/  @P0 LDG.E.U16 R15, desc[UR14][R16.64] ;  /* 0x0000000e100f0981 */ /* 0x000322000c1e1500 */
[----:B0-----:R-:W-:Y:S01]  /*6500*/  IMAD R7, R7, 0x6, RZ ;  /* 0x0000000607077824 */ /* 0x001fe200078e02ff */
[----:B-1----:R-:W-:-:S06]  /*6510*/  PRMT R16, RZ, 0x7610, R16 ;  /* 0x00007610ff107816 */ /* 0x002fcc0000000010 */
[----:B------:R0:W4:Y:S02]  /*6520*/  @P2 LDG.E.U16 R16, desc[UR14][R8.64] ;  /* 0x0000000e08102981 */ /* 0x000124000c1e1500 */
[----:B0-----:R-:W-:Y:S02]  /*6530*/  IMAD.WIDE R8, R7, 0x2, R2 ;  /* 0x0000000207087825 */ /* 0x001fe400078e0202 */
[----:B------:R-:W0:Y:S01]  /*6540*/  LDC R7, c[0x0][0x238] ;  /* 0x00008e00ff077b82 */ /* 0x000e220000000800 */
[----:B------:R-:W-:Y:S02]  /*6550*/  ISETP.GT.AND P0, PT, R6, 0x6, PT ;  /* 0x000000060600780c */ /* 0x000fe40003f04270 */
[----:B------:R-:W-:-:S11]  /*6560*/  PRMT R169, RZ, 0x7610, R169 ;  /* 0x00007610ffa97816 */ /* 0x000fd600000000a9 */
[----:B------:R1:W4:Y:S01]  /*6570*/  @P0 LDG.E.U16 R169, desc[UR14][R8.64] ;  /* 0x0000000e08a90981 */ /* 0x000322000c1e1500 */
[----:B0-----:R-:W-:-:S04]  /*6580*/  IMAD R7, R7, 0x11, RZ ;  /* 0x0000001107077824 */ /* 0x001fc800078e02ff */
[----:B-1----:R-:W-:Y:S02]  /*6590*/  IMAD.WIDE R8, R7, 0x2, R2 ;  /* 0x0000000207087825 */ /* 0x002fe400078e0202 */
        /* <DEDUP_REMOVED lines=109> */
[C---:B------:R-:W-:Y:S02]  /*6c70*/  ISETP.GT.AND P0, PT, R6.reuse, 0x1d, PT ;  /* 0x0000001d0600780c */ /* 0x040fe40003f04270 */
[----:B------:R-:W-:Y:S02]  /*6c80*/  ISETP.GT.AND P1, PT, R6, 0x1e, PT ;  /* 0x0000001e0600780c */ /* 0x000fe40003f24270 */
[----:B------:R-:W-:Y:S01]  /*6c90*/  PRMT R158, RZ, 0x7610, R158 ;  /* 0x00007610ff9e7816 */ /* 0x000fe2000000009e */
[----:B------:R-:W-:Y:S01]  /*6ca0*/  IMAD R24, R24, 0x1e, RZ ;  /* 0x0000001e18187824 */ /* 0x000fe200078e02ff */
[----:B------:R-:W-:-:S07]  /*6cb0*/  PRMT R160, RZ, 0x7610, R160 ;  /* 0x00007610ffa07816 */ /* 0x000fce00000000a0 */
[----:B------:R1:W4:Y:S02]  /*6cc0*/  @P0 LDG.E.U16 R158, desc[UR14][R8.64] ;  /* 0x0000000e089e0981 */ /* 0x000324000c1e1500 */
[----:B-1----:R-:W-:-:S04]  /*6cd0*/  IMAD.WIDE R8, R24, 0x2, R2 ;  /* 0x0000000218087825 */ /* 0x002fc800078e0202 */
[----:B0-----:R-:W-:Y:S01]  /*6ce0*/  IMAD R7, R7, 0x1f, RZ ;  /* 0x0000001f07077824 */ /* 0x001fe200078e02ff */
[----:B------:R0:W4:Y:S03]  /*6cf0*/  @P1 LDG.E.U16 R160, desc[UR14][R8.64] ;  /* 0x0000000e08a01981 */ /* 0x000126000c1e1500 */
[----:B0-----:R-:W-:Y:S02]  /*6d00*/  IMAD.WIDE R8, R7, 0x2, R2 ;  /* 0x0000000207087825 */ /* 0x001fe400078e0202 */
[----:B------:R-:W0:Y:S01]  /*6d10*/  S2R R7, SR_TID.X ;  /* 0x0000000000077919 */ /* 0x000e220000002100 */
[----:B------:R-:W-:Y:S02]  /*6d20*/  ISETP.GT.AND P0, PT, R6, 0x1f, PT ;  /* 0x0000001f0600780c */ /* 0x000fe40003f04270 */
[----:B------:R-:W-:-:S11]  /*6d30*/  PRMT R161, RZ, 0x7610, R161 ;  /* 0x00007610ffa17816 */ /* 0x000fd600000000a1 */
[----:B------:R2:W4:Y:S01]  /*6d40*/  @P0 LDG.E.U16 R161, desc[UR14][R8.64] ;  /* 0x0000000e08a10981 */ /* 0x000522000c1e1500 */
[----:B------:R-:W-:Y:S01]  /*6d50*/  BAR.SYNC.DEFER_BLOCKING 0x0 ;  /* 0x0000000000007b1d */ /* 0x000fe20000010000 */
[----:B------:R-:W-:Y:S02]  /*6d60*/  PRMT R194, RZ, 0x7610, R194 ;  /* 0x00007610ffc27816 */ /* 0x000fe400000000c2 */
[----:B--2---:R-:W-:Y:S02]  /*6d70*/  IADD3 R8, P1, R26, R4, RZ ;  /* 0x000000041a087210 */ /* 0x004fe40007f3e0ff */
[----:B0-----:R-:W-:-:S04]  /*6d80*/  LOP3.LUT R7, R7, 0x1f, RZ, 0xc0, !PT ;  /* 0x0000001f07077812 */ /* 0x001fc800078ec0ff */
[----:B------:R-:W-:Y:S01]  /*6d90*/  ISETP.GE.AND P0, PT, R7, R6, PT ;  /* 0x000000060700720c */ /* 0x000fe20003f06270 */
[----:B------:R0:W-:Y:S01]  /*6da0*/  STL [R1+0x358], R2 ;  /* 0x0003580201007387 */ /* 0x0001e20000100800 */
[----:B------:R-:W-:-:S03]  /*6db0*/  IMAD.X R9, R219, 0x1, R0, P1 ;  /* 0x00000001db097824 */ /* 0x000fc600008e0600 */
[----:B0-----:R-:W2:Y:S04]  /*6dc0*/  LDL.LU R2, [R1+0x318] ;  /* 0x0003180001027983 */ /* 0x001ea80000300800 */
[----:B------:R0:W-:Y:S04]  /*6dd0*/  STL [R1+0x354], R3 ;  /* 0x0003540301007387 */ /* 0x0001e80000100800 */
[----:B------:R3:W2:Y:S04]  /*6de0*/  @!P0 LDG.E.U16 R194, desc[UR14][R8.64] ;  /* 0x0000000e08c28981 */ /* 0x0006a8000c1e1500 */
[----:B0-----:R-:W2:Y:S04]  /*6df0*/  LDL.LU R3, [R1+0x218] ;  /* 0x0002180001037983 */ /* 0x001ea80000300800 */
[----:B------:R-:W2:Y:S01]  /*6e00*/  LDL R31, [R1+0x2b4] ;  /* 0x0002b400011f7983 */ /* 0x000ea20000100800 */
[----:B---3--:R-:W-:-:S03]  /*6e10*/  IADD3 R8, P1, R196, R4, RZ ;  /* 0x00000004c4087210 */ /* 0x008fc60007f3e0ff */
[----:B------:R-:W3:Y:S04]  /*6e20*/  LDL R30, [R1+0x214] ;  /* 0x00021400011e7983 */ /* 0x000ee80000100800 */
[----:B------:R-:W3:Y:S04]  /*6e30*/  LDL R29, [R1+0x310] ;  /* 0x00031000011d7983 */ /* 0x000ee80000100800 */
[----:B------:R-:W3:Y:S04]  /*6e40*/  LDL R24, [R1+0x2b0] ;  /* 0x0002b00001187983 */ /* 0x000ee80000100800 */
[----:B------:R-:W3:Y:S04]  /*6e50*/  LDL R7, [R1+0x208] ;  /* 0x0002080001077983 */ /* 0x000ee80000100800 */
[----:B------:R-:W-:Y:S04]  /*6e60*/  STL [R1+0x34c], R6 ;  /* 0x00034c0601007387 */ /* 0x000fe80000100800 */
[----:B------:R0:W-:Y:S04]  /*6e70*/  STL [R1+0x35c], R196 ;  /* 0x00035cc401007387 */ /* 0x0001e80000100800 */
[----:B0-----:R-:W3:Y:S01]  /*6e80*/  LDL.LU R196, [R1+0x2c0] ;  /* 0x0002c00001c47983 */ /* 0x001ee20000300800 */
[----:B------:R-:W-:Y:S01]  /*6e90*/  PRMT R162, RZ, 0x7610, R162 ;  /* 0x00007610ffa27816 */ /* 0x000fe200000000a2 */
[----:B----4-:R-:W-:Y:S01]  /*6ea0*/  IMAD.X R9, R25, 0x1, R0, P1 ;  /* 0x0000000119097824 */ /* 0x010fe200008e0600 */
[----:B------:R-:W-:Y:S01]  /*6eb0*/  PRMT R163, RZ, 0x7610, R163 ;  /* 0x00007610ffa37816 */ /* 0x000fe200000000a3 */
[----:B------:R-:W4:Y:S04]  /*6ec0*/  LDL R28, [R1+0x2a4] ;  /* 0x0002a400011c7983 */ /* 0x000f280000100800 */
[----:B------:R2:W4:Y:S04]  /*6ed0*/  @!P0 LDG.E.U16 R162, desc[UR14][R8.64] ;  /* 0x0000000e08a28981 */ /* 0x000528000c1e1500 */
[----:B------:R-:W4:Y:S01]  /*6ee0*/  LDL R27, [R1+0x204] ;  /* 0x00020400011b7983 */ /* 0x000f220000100800 */
[----:B------:R-:W-:-:S03]  /*6ef0*/  PRMT R174, RZ, 0x7610, R174 ;  /* 0x00007610ffae7816 */ /* 0x000fc600000000ae */
[----:B------:R-:W4:Y:S04]  /*6f00*/  LDL R25, [R1+0x308] ;  /* 0x0003080001197983 */ /* 0x000f280000100800 */
[----:B------:R-:W4:Y:S01]  /*6f10*/  LDL R6, [R1+0x2a0] ;  /* 0x0002a00001067983 */ /* 0x000f220000100800 */
[----:B------:R-:W-:Y:S02]  /*6f20*/  PRMT R175, RZ, 0x7610, R175 ;  /* 0x00007610ffaf7816 */ /* 0x000fe400000000af */
[----:B--2---:R-:W-:Y:S01]  /*6f30*/  IADD3 R8, P1, R2, R4, RZ ;  /* 0x0000000402087210 */ /* 0x004fe20007f3e0ff */
[----:B------:R-:W-:Y:S04]  /*6f40*/  STL [R1+0x368], R2 ;  /* 0x0003680201007387 */ /* 0x000fe80000100800 */
[----:B---3--:R-:W-:-:S05]  /*6f50*/  IMAD.X R9, R196, 0x1, R0, P1 ;  /* 0x00000001c4097824 */ /* 0x008fca00008e0600 */
[----:B------:R0:W2:Y:S02]  /*6f60*/  @!P0 LDG.E.U16 R163, desc[UR14][R8.64] ;  /* 0x0000000e08a38981 */ /* 0x0000a4000c1e1500 */
[----:B0-----:R-:W-:-:S05]  /*6f70*/  IADD3 R8, P1, R3, R4, RZ ;  /* 0x0000000403087210 */ /* 0x001fca0007f3e0ff */
[----:B------:R-:W-:-:S05]  /*6f80*/  IMAD.X R9, R218, 0x1, R0, P1 ;  /* 0x00000001da097824 */ /* 0x000fca00008e0600 */
[----:B------:R0:W3:Y:S02]  /*6f90*/  @!P0 LDG.E.U16 R174, desc[UR14][R8.64] ;  /* 0x0000000e08ae8981 */ /* 0x0000e4000c1e1500 */
[----:B0-----:R-:W-:-:S05]  /*6fa0*/  IADD3 R8, P1, R31, R4, RZ ;  /* 0x000000041f087210 */ /* 0x001fca0007f3e0ff */
[----:B------:R-:W-:Y:S01]  /*6fb0*/  IMAD.X R9, R30, 0x1, R0, P1 ;  /* 0x000000011e097824 */ /* 0x000fe200008e0600 */
[----:B------:R-:W-:Y:S04]  /*6fc0*/  STL [R1+0x36c], R196 ;  /* 0x00036cc401007387 */ /* 0x000fe80000100800 */
[----:B------:R0:W2:Y:S04]  /*6fd0*/  @!P0 LDG.E.U16 R175, desc[UR14][R8.64] ;  /* 0x0000000e08af8981 */ /* 0x0000a8000c1e1500 */
[----:B------:R1:W-:Y:S01]  /*6fe0*/  STL [R1+0x364], R3 ;  /* 0x0003640301007387 */ /* 0x0003e20000100800 */
[----:B0-----:R-:W-:-:S03]  /*6ff0*/  IADD3 R8, P1, R29, R4, RZ ;  /* 0x000000041d087210 */ /* 0x001fc60007f3e0ff */
[----:B------:R-:W-:Y:S02]  /*7000*/  STL [R1+0x370], R218 ;  /* 0x000370da01007387 */ /* 0x000fe40000100800 */
[----:B------:R-:W-:Y:S01]  /*7010*/  IMAD.X R9, R24, 0x1, R0, P1 ;  /* 0x0000000118097824 */ /* 0x000fe200008e0600 */
[----:B------:R-:W-:Y:S01]  /*7020*/  PRMT R183, RZ, 0x7610, R183 ;  /* 0x00007610ffb77816 */ /* 0x000fe200000000b7 */
[----:B------:R-:W3:Y:S01]  /*7030*/  LDL R24, [R1+0x294] ;  /* 0x0002940001187983 */ /* 0x000ee20000100800 */
[----:B------:R-:W-:Y:S02]  /*7040*/  PRMT R182, RZ, 0x7610, R182 ;  /* 0x00007610ffb67816 */ /* 0x000fe400000000b6 */
[----:B------:R-:W-:Y:S01]  /*7050*/  PRMT R181, RZ, 0x7610, R181 ;  /* 0x00007610ffb57816 */ /* 0x000fe200000000b5 */
[----:B-1----:R-:W2:Y:S04]  /*7060*/  LDL R3, [R1+0x344] ;  /* 0x0003440001037983 */ /* 0x002ea80000100800 */
[----:B------:R0:W2:Y:S02]  /*7070*/  @!P0 LDG.E.U16 R183, desc[UR14][R8.64] ;  /* 0x0000000e08b78981 */ /* 0x0000a4000c1e1500 */
[----:B0-----:R-:W-:-:S02]  /*7080*/  IADD3 R8, P1, R7, R4, RZ ;  /* 0x0000000407087210 */ /* 0x001fc40007f3e0ff */
[----:B------:R-:W-:Y:S01]  /*7090*/  PRMT R180, RZ, 0x7610, R180 ;  /* 0x00007610ffb47816 */ /* 0x000fe200000000b4 */
[----:B------:R-:W2:Y:S02]  /*70a0*/  LDL R7, [R1+0x300] ;  /* 0x0003000001077983 */ /* 0x000ea40000100800 */
[----:B------:R-:W-:-:S05]  /*70b0*/  IMAD.X R9, R216, 0x1, R0, P1 ;  /* 0x00000001d8097824 */ /* 0x000fca00008e0600 */
[----:B------:R4:W2:Y:S02]  /*70c0*/  @!P0 LDG.E.U16 R182, desc[UR14][R8.64] ;  /* 0x0000000e08b68981 */ /* 0x0008a4000c1e1500 */
[----:B----4-:R-:W-:-:S05]  /*70d0*/  IADD3 R8, P1, R28, R4, RZ ;  /* 0x000000041c087210 */ /* 0x010fca0007f3e0ff */
[----:B------:R-:W-:-:S05]  /*70e0*/  IMAD.X R9, R27, 0x1, R0, P1 ;  /* 0x000000011b097824 */ /* 0x000fca00008e0600 */
[----:B------:R0:W4:Y:S02]  /*70f0*/  @!P0 LDG.E.U16 R181, desc[UR14][R8.64] ;  /* 0x0000000e08b58981 */ /* 0x000124000c1e1500 */
[----:B0-----:R-:W-:-:S05]  /*7100*/  IADD3 R8, P1, R25, R4, RZ ;  /* 0x0000000419087210 */ /* 0x001fca0007f3e0ff */
[----:B------:R-:W-:-:S05]  /*7110*/  IMAD.X R9, R6, 0x1, R0, P1 ;  /* 0x0000000106097824 */ /* 0x000fca00008e0600 */
[----:B------:R0:W4:Y:S01]  /*7120*/  @!P0 LDG.E.U16 R180, desc[UR14][R8.64] ;  /* 0x0000000e08b48981 */ /* 0x000122000c1e1500 */
[----:B------:R-:W-:Y:S02]  /*7130*/  PRMT R179, RZ, 0x7610, R179 ;  /* 0x00007610ffb37816 */ /* 0x000fe400000000b3 */
[----:B0-----:R-:W-:-:S05]  /*7140*/  IADD3 R8, P1, R251, R4, RZ ;  /* 0x00000004fb087210 */ /* 0x001fca0007f3e0ff */
[----:B------:R-:W-:Y:S01]  /*7150*/  IMAD.X R9, R214, 0x1, R0, P1 ;  /* 0x00000001d6097824 */ /* 0x000fe200008e0600 */
[----:B------:R-:W-:Y:S04]  /*7160*/  STL [R1+0x37c], R216 ;  /* 0x00037cd801007387 */ /* 0x000fe80000100800 */
[----:B------:R3:W4:Y:S04]  /*7170*/  @!P0 LDG.E.U16 R179, desc[UR14][R8.64] ;  /* 0x0000000e08b38981 */ /* 0x000728000c1e1500 */
[----:B------:R-:W4:Y:S04]  /*7180*/  LDL R2, [R1+0x284] ;  /* 0x0002840001027983 */ /* 0x000f280000100800 */
[----:B------:R-:W4:Y:S04]  /*7190*/  LDL R6, [R1+0x340] ;  /* 0x0003400001067983 */ /* 0x000f280000100800 */
[----:B------:R-:W-:Y:S04]  /*71a0*/  STL [R1+0x360], R14 ;  /* 0x0003600e01007387 */ /* 0x000fe80000100800 */
[----:B------:R-:W-:Y:S04]  /*71b0*/  STL [R1+0x388], R251 ;  /* 0x000388fb01007387 */ /* 0x000fe80000100800 */
[----:B------:R-:W-:Y:S04]  /*71c0*/  STL [R1+0x38c], R214 ;  /* 0x00038cd601007387 */ /* 0x000fe80000100800 */
[----:B------:R0:W-:Y:S01]  /*71d0*/  STL [R1+0x390], R250 ;  /* 0x000390fa01007387 */ /* 0x0001e20000100800 */
[----:B---3--:R-:W-:-:S05]  /*71e0*/  IADD3 R8, P1, R24, R4, RZ ;  /* 0x0000000418087210 */ /* 0x008fca0007f3e0ff */
[----:B------:R-:W-:Y:S02]  /*71f0*/  IMAD.X R9, R250, 0x1, R0, P1 ;  /* 0x00000001fa097824 */ /* 0x000fe400008e0600 */
[----:B0-----:R-:W3:Y:S01]  /*7200*/  LDL.LU R250, [R1+0x290] ;  /* 0x0002900001fa7983 */ /* 0x001ee20000300800 */
[----:B------:R-:W-:-:S06]  /*7210*/  PRMT R178, RZ, 0x7610, R178 ;  /* 0x00007610ffb27816 */ /* 0x000fcc00000000b2 */
[----:B------:R2:W4:Y:S01]  /*7220*/  @!P0 LDG.E.U16 R178, desc[UR14][R8.64] ;  /* 0x0000000e08b28981 */ /* 0x000522000c1e1500 */
[----:B------:R-:W-:Y:S02]  /*7230*/  PRMT R177, RZ, 0x7610, R177 ;  /* 0x00007610ffb17816 */ /* 0x000fe400000000b1 */
[----:B--2---:R-:W-:Y:S01]  /*7240*/  IADD3 R8, P1, R7, R4, RZ ;  /* 0x0000000407087210 */ /* 0x004fe20007f3e0ff */
[----:B------:R-:W-:Y:S04]  /*7250*/  STS.U16 [R14+UR12+0x4000], R10 ;  /* 0x0040000a0e007988 */ /* 0x000fe8000800040c */
[----:B------:R-:W-:Y:S04]  /*7260*/  STS.U16 [R14+UR12+0x4400], R11 ;  /* 0x0044000b0e007988 */ /* 0x000fe8000800040c */
[----:B------:R-:W-:Y:S04]  /*7270*/  STS.U16 [R14+UR12+0x4800], R12 ;  /* 0x0048000c0e007988 */ /* 0x000fe8000800040c */
[----:B------:R-:W-:Y:S04]  /*7280*/  STS.U16 [R14+UR12+0x4c00], R13 ;  /* 0x004c000d0e007988 */ /* 0x000fe8000800040c */
[----:B------:R-:W-:Y:S04]  /*7290*/  STS.U16 [R3+UR12+0x4080], R15 ;  /* 0x0040800f03007988 */ /* 0x000fe8000800040c */
[----:B------:R0:W-:Y:S04]  /*72a0*/  STS.U16 [R3+UR12+0x4480], R16 ;  /* 0x0044801003007988 */ /* 0x0001e8000800040c */
[----:B------:R-:W2:Y:S01]  /*72b0*/  LDL R7, [R1+0x274] ;  /* 0x0002740001077983 */ /* 0x000ea20000100800 */
[----:B0-----:R-:W-:-:S03]  /*72c0*/  PRMT R16, RZ, 0x7610, R16 ;  /* 0x00007610ff107816 */ /* 0x001fc60000000010 */
[----:B------:R-:W-:Y:S04]  /*72d0*/  STS.U16 [R3+UR12+0x4880], R17 ;  /* 0x0048801103007988 */ /* 0x000fe8000800040c */
[----:B------:R-:W-:Y:S01]  /*72e0*/  STS.U16 [R3+UR12+0x4c80], R18 ;  /* 0x004c801203007988 */ /* 0x000fe2000800040c */
[----:B---3--:R-:W-:-:S05]  /*72f0*/  IMAD.X R9, R250, 0x1, R0, P1 ;  /* 0x00000001fa097824 */ /* 0x008fca00008e0600 */
[----:B------:R0:W3:Y:S02]  /*7300*/  @!P0 LDG.E.U16 R177, desc[UR14][R8.64] ;  /* 0x0000000e08b18981 */ /* 0x0000e4000c1e1500 */
[-C--:B0-----:R-:W-:Y:S02]  /*7310*/  IADD3 R8, P1, R247, R4.reuse, RZ ;  /* 0x00000004f7087210 */ /* 0x081fe40007f3e0ff */
[----:B------:R-:W-:Y:S03]  /*7320*/  STL [R1+0x398], R250 ;  /* 0x000398fa01007387 */ /* 0x000fe60000100800 */
[----:B------:R-:W-:Y:S01]  /*7330*/  IMAD.X R9, R212, 0x1, R0, P1 ;  /* 0x00000001d4097824 */ /* 0x000fe200008e0600 */
[----:B------:R-:W-:Y:S04]  /*7340*/  STL [R1+0x39c], R247 ;  /* 0x00039cf701007387 */ /* 0x000fe80000100800 */
[----:B------:R4:W3:Y:S04]  /*7350*/  @!P0 LDG.E.U16 R16, desc[UR14][R8.64] ;  /* 0x0000000e08108981 */ /* 0x0008e8000c1e1500 */
[----:B------:R0:W-:Y:S01]  /*7360*/  STL [R1+0x3a0], R212 ;  /* 0x0003a0d401007387 */ /* 0x0001e20000100800 */
[----:B----4-:R-:W-:-:S03]  /*7370*/  IADD3 R8, P1, R2, R4, RZ ;  /* 0x0000000402087210 */ /* 0x010fc60007f3e0ff */
[----:B0-----:R-:W4:Y:S02]  /*7380*/  LDL.LU R212, [R1+0x2f8] ;  /* 0x0002f80001d47983 */ /* 0x001f240000300800 */
[----:B------:R-:W-:Y:S02]  /*7390*/  IMAD.X R9, R246, 0x1, R0, P1 ;  /* 0x00000001f6097824 */ /* 0x000fe400008e0600 */
[----:B------:R-:W3:Y:S04]  /*73a0*/  LDL R3, [R1+0x264] ;  /* 0x0002640001037983 */ /* 0x000ee80000100800 */
[----:B------:R-:W3:Y:S04]  /*73b0*/  LDL R2, [R1+0x33c] ;  /* 0x00033c0001027983 */ /* 0x000ee80000100800 */
[----:B------:R0:W-:Y:S04]  /*73c0*/  STL [R1+0x3a4], R246 ;  /* 0x0003a4f601007387 */ /* 0x0001e80000100800 */
[----:B0-----:R-:W2:Y:S01]  /*73d0*/  LDL.LU R246, [R1+0x280] ;  /* 0x0002800001f67983 */ /* 0x001ea20000300800 */
[----:B------:R-:W-:-:S06]  /*73e0*/  PRMT R15, RZ, 0x7610, R15 ;  /* 0x00007610ff0f7816 */ /* 0x000fcc000000000f */
[----:B------:R4:W3:Y:S01]  /*73f0*/  @!P0 LDG.E.U16 R15, desc[UR14][R8.64] ;  /* 0x0000000e080f8981 */ /* 0x0008e2000c1e1500 */
[----:B------:R-:W-:Y:S02]  /*7400*/  PRMT R13, RZ, 0x7610, R13 ;  /* 0x00007610ff0d7816 */ /* 0x000fe4000000000d */
[-C--:B----4-:R-:W-:Y:S01]  /*7410*/  IADD3 R8, P1, R212, R4.reuse, RZ ;  /* 0x00000004d4087210 */ /* 0x090fe20007f3e0ff */
[----:B------:R-:W-:Y:S04]  /*7420*/  STL [R1+0x3ac], R212 ;  /* 0x0003acd401007387 */ /* 0x000fe80000100800 */
[----:B--2---:R-:W-:Y:S01]  /*7430*/  IMAD.X R9, R246, 0x1, R0, P1 ;  /* 0x00000001f6097824 */ /* 0x004fe200008e0600 */
[----:B------:R-:W-:Y:S04]  /*7440*/  STL [R1+0x3b0], R246 ;  /* 0x0003b0f601007387 */ /* 0x000fe80000100800 */
[----:B------:R0:W2:Y:S04]  /*7450*/  @!P0 LDG.E.U16 R13, desc[UR14][R8.64] ;  /* 0x0000000e080d8981 */ /* 0x0000a8000c1e1500 */
[----:B------:R1:W-:Y:S01]  /*7460*/  STL [R1+0x3b4], R243 ;  /* 0x0003b4f301007387 */ /* 0x0003e20000100800 */
[----:B0-----:R-:W-:-:S03]  /*7470*/  IADD3 R8, P1, R243, R4, RZ ;  /* 0x00000004f3087210 */ /* 0x001fc60007f3e0ff */
[----:B-1----:R-:W4:Y:S02]  /*7480*/  LDL.LU R243, [R1+0x2f0] ;  /* 0x0002f00001f37983 */ /* 0x002f240000300800 */
[----:B------:R-:W-:Y:S02]  /*7490*/  IMAD.X R9, R210, 0x1, R0, P1 ;  /* 0x00000001d2097824 */ /* 0x000fe400008e0600 */
[----:B------:R0:W-:Y:S04]  /*74a0*/  STL [R1+0x3b8], R210 ;  /* 0x0003b8d201007387 */ /* 0x0001e80000100800 */
[----:B0-----:R-:W3:Y:S01]  /*74b0*/  LDL.LU R210, [R1+0x270] ;  /* 0x0002700001d27983 */ /* 0x001ee20000300800 */
[----:B------:R-:W-:-:S06]  /*74c0*/  PRMT R12, RZ, 0x7610, R12 ;  /* 0x00007610ff0c7816 */ /* 0x000fcc000000000c */
[----:B------:R0:W2:Y:S01]  /*74d0*/  @!P0 LDG.E.U16 R12, desc[UR14][R8.64] ;  /* 0x0000000e080c8981 */ /* 0x0000a2000c1e1500 */
[----:B------:R-:W-:Y:S02]  /*74e0*/  PRMT R11, RZ, 0x7610, R11 ;  /* 0x00007610ff0b7816 */ /* 0x000fe4000000000b */
[----:B0-----:R-:W-:-:S05]  /*74f0*/  IADD3 R8, P1, R7, R4, RZ ;  /* 0x0000000407087210 */ /* 0x001fca0007f3e0ff */
[----:B------:R-:W-:-:S05]  /*7500*/  IMAD.X R9, R242, 0x1, R0, P1 ;  /* 0x00000001f2097824 */ /* 0x000fca00008e0600 */
[----:B------:R4:W2:Y:S01]  /*7510*/  @!P0 LDG.E.U16 R11, desc[UR14][R8.64] ;  /* 0x0000000e080b8981 */ /* 0x0008a2000c1e1500 */
[----:B------:R-:W-:-:S03]  /*7520*/  PRMT R10, RZ, 0x7610, R10 ;  /* 0x00007610ff0a7816 */ /* 0x000fc6000000000a */
[----:B------:R-:W-:Y:S04]  /*7530*/  STS.U16 [R6+UR12+0x4100], R164 ;  /* 0x004100a406007988 */ /* 0x000fe8000800040c */
[----:B------:R0:W-:Y:S04]  /*7540*/  STS.U16 [R6+UR12+0x4500], R19 ;  /* 0x0045001306007988 */ /* 0x0001e8000800040c */
[----:B------:R-:W-:Y:S01]  /*7550*/  STS.U16 [R6+UR12+0x4900], R20 ;  /* 0x0049001406007988 */ /* 0x000fe2000800040c */
[----:B0-----:R-:W-:-:S03]  /*7560*/  PRMT R19, RZ, 0x7610, R19 ;  /* 0x00007610ff137816 */ /* 0x001fc60000000013 */
[----:B------:R-:W-:Y:S04]  /*7570*/  STL [R1+0x3bc], R242 ;  /* 0x0003bcf201007387 */ /* 0x000fe80000100800 */
[----:B------:R0:W-:Y:S04]  /*7580*/  STS.U16 [R6+UR12+0x4d00], R21 ;  /* 0x004d001506007988 */ /* 0x0001e8000800040c */
[----:B0-----:R-:W2:Y:S01]  /*7590*/  LDL R6, [R1+0x338] ;  /* 0x0003380001067983 */ /* 0x001ea20000100800 */
[----:B------:R-:W-:Y:S02]  /*75a0*/  PRMT R18, RZ, 0x7610, R18 ;  /* 0x00007610ff127816 */ /* 0x000fe40000000012 */
[----:B----4-:R-:W-:-:S05]  /*75b0*/  IADD3 R8, P1, R243, R4, RZ ;  /* 0x00000004f3087210 */ /* 0x010fca0007f3e0ff */
[----:B---3--:R-:W-:-:S05]  /*75c0*/  IMAD.X R9, R210, 0x1, R0, P1 ;  /* 0x00000001d2097824 */ /* 0x008fca00008e0600 */
[----:B------:R0:W3:Y:S02]  /*75d0*/  @!P0 LDG.E.U16 R10, desc[UR14][R8.64] ;  /* 0x0000000e080a8981 */ /* 0x0000e4000c1e1500 */
[----:B0-----:R-:W-:-:S05]  /*75e0*/  IADD3 R8, P1, R239, R4, RZ ;  /* 0x00000004ef087210 */ /* 0x001fca0007f3e0ff */
[----:B------:R-:W-:Y:S01]  /*75f0*/  IMAD.X R9, R208, 0x1, R0, P1 ;  /* 0x00000001d0097824 */ /* 0x000fe200008e0600 */
[----:B------:R-:W-:Y:S04]  /*7600*/  STL [R1+0x3c0], R243 ;  /* 0x0003c0f301007387 */ /* 0x000fe80000100800 */
[----:B------:R0:W4:Y:S04]  /*7610*/  @!P0 LDG.E.U16 R19, desc[UR14][R8.64] ;  /* 0x0000000e08138981 */ /* 0x000128000c1e1500 */
[----:B------:R-:W-:Y:S01]  /*7620*/  STL [R1+0x3c4], R210 ;  /* 0x0003c4d201007387 */ /* 0x000fe20000100800 */
[----:B0-----:R-:W-:-:S03]  /*7630*/  IADD3 R8, P1, R3, R4, RZ ;  /* 0x0000000403087210 */ /* 0x001fc60007f3e0ff */
[----:B------:R-:W-:Y:S04]  /*7640*/  STL [R1+0x3c8], R239 ;  /* 0x0003c8ef01007387 */ /* 0x000fe80000100800 */
[----:B------:R-:W-:Y:S01]  /*7650*/  STL [R1+0x3cc], R208 ;  /* 0x0003ccd001007387 */ /* 0x000fe20000100800 */
[----:B------:R-:W-:-:S03]  /*7660*/  IMAD.X R9, R238, 0x1, R0, P1 ;  /* 0x00000001ee097824 */ /* 0x000fc600008e0600 */
[----:B------:R0:W-:Y:S04]  /*7670*/  STL [R1+0x3d0], R238 ;  /* 0x0003d0ee01007387 */ /* 0x0001e80000100800 */
[----:B------:R1:W3:Y:S04]  /*7680*/  @!P0 LDG.E.U16 R18, desc[UR14][R8.64] ;  /* 0x0000000e08128981 */ /* 0x0002e8000c1e1500 */
[----:B0-----:R-:W2:Y:S01]  /*7690*/  LDL.LU R238, [R1+0x25c] ;  /* 0x00025c0001ee7983 */ /* 0x001ea20000300800 */
[----:B-1----:R-:W-:-:S03]  /*76a0*/  IADD3 R8, P1, R236, R4, RZ ;  /* 0x00000004ec087210 */ /* 0x002fc60007f3e0ff */
[----:B------:R0:W-:Y:S04]  /*76b0*/  STL [R1+0x3d4], R236 ;  /* 0x0003d4ec01007387 */ /* 0x0001e80000100800 */
[----:B0-----:R-:W4:Y:S01]  /*76c0*/  LDL.LU R236, [R1+0x2e4] ;  /* 0x0002e40001ec7983 */ /* 0x001f220000300800 */
[----:B------:R-:W-:-:S03]  /*76d0*/  IMAD.X R9, R206, 0x1, R0, P1 ;  /* 0x00000001ce097824 */ /* 0x000fc600008e0600 */
[----:B------:R0:W-:Y:S04]  /*76e0*/  STL [R1+0x3d8], R206 ;  /* 0x0003d8ce01007387 */ /* 0x0001e80000100800 */
[----:B0-----:R-:W3:Y:S01]  /*76f0*/  LDL.LU R206, [R1+0x258] ;  /* 0x0002580001ce7983 */ /* 0x001ee20000300800 */
[----:B------:R-:W-:-:S03]  /*7700*/  PRMT R17, RZ, 0x7610, R17 ;  /* 0x00007610ff117816 */ /* 0x000fc60000000011 */
[----:B------:R-:W-:Y:S04]  /*7710*/  STS.U16 [R2+UR12+0x4180], R165 ;  /* 0x004180a502007988 */ /* 0x000fe8000800040c */
[----:B------:R-:W-:Y:S04]  /*7720*/  STS.U16 [R2+UR12+0x4580], R22 ;  /* 0x0045801602007988 */ /* 0x000fe8000800040c */
[----:B------:R-:W-:Y:S04]  /*7730*/  STS.U16 [R2+UR12+0x4980], R23 ;  /* 0x0049801702007988 */ /* 0x000fe8000800040c */
[----:B------:R0:W-:Y:S04]  /*7740*/  STS.U16 [R2+UR12+0x4d80], R152 ;  /* 0x004d809802007988 */ /* 0x0001e8000800040c */
[----:B------:R1:W3:Y:S01]  /*7750*/  @!P0 LDG.E.U16 R17, desc[UR14][R8.64] ;  /* 0x0000000e08118981 */ /* 0x0002e2000c1e1500 */
[----:B------:R-:W-:-:S03]  /*7760*/  PRMT R184, RZ, 0x7610, R184 ;  /* 0x00007610ffb87816 */ /* 0x000fc600000000b8 */
[----:B------:R-:W3:Y:S04]  /*7770*/  LDL R3, [R1+0x334] ;  /* 0x0003340001037983 */ /* 0x000ee80000100800 */
[----:B0-----:R-:W3:Y:S01]  /*7780*/  LDL R2, [R1+0x24c] ;  /* 0x00024c0001027983 */ /* 0x001ee20000100800 */
[----:B-1----:R-:W-:-:S05]  /*7790*/  IADD3 R8, P1, R234, R4, RZ ;  /* 0x00000004ea087210 */ /* 0x002fca0007f3e0ff */
[----:B------:R-:W-:Y:S01]  /*77a0*/  IMAD.X R9, R204, 0x1, R0, P1 ;  /* 0x00000001cc097824 */ /* 0x000fe200008e0600 */
[----:B------:R-:W-:Y:S04]  /*77b0*/  STL [R1+0x3dc], R234 ;  /* 0x0003dcea01007387 */ /* 0x000fe80000100800 */
[----:B------:R2:W3:Y:S04]  /*77c0*/  @!P0 LDG.E.U16 R184, desc[UR14][R8.64] ;  /* 0x0000000e08b88981 */ /* 0x0004e8000c1e1500 */
[----:B------:R-:W-:Y:S01]  /*77d0*/  STL [R1+0x3e0], R204 ;  /* 0x0003e0cc01007387 */ /* 0x000fe20000100800 */
[----:B------:R-:W-:-:S02]  /*77e0*/  PRMT R188, RZ, 0x7610, R188 ;  /* 0x00007610ffbc7816 */ /* 0x000fc400000000bc */
[-C--:B--2---:R-:W-:Y:S01]  /*77f0*/  IADD3 R8, P1, R238, R4.reuse, RZ ;  /* 0x00000004ee087210 */ /* 0x084fe20007f3e0ff */
[----:B------:R-:W-:Y:S04]  /*7800*/  STL [R1+0x3e4], R238 ;  /* 0x0003e4ee01007387 */ /* 0x000fe80000100800 */
[----:B------:R-:W-:Y:S01]  /*7810*/  IMAD.X R9, R233, 0x1, R0, P1 ;  /* 0x00000001e9097824 */ /* 0x000fe200008e0600 */
[----:B------:R0:W-:Y:S04]  /*7820*/  STL [R1+0x3e8], R233 ;  /* 0x0003e8e901007387 */ /* 0x0001e80000100800 */
[----:B------:R4:W2:Y:S04]  /*7830*/  @!P0 LDG.E.U16 R188, desc[UR14][R8.64] ;  /* 0x0000000e08bc8981 */ /* 0x0008a8000c1e1500 */
[----:B0-----:R-:W2:Y:S01]  /*7840*/  LDL.LU R233, [R1+0x2dc] ;  /* 0x0002dc0001e97983 */ /* 0x001ea20000300800 */
[----:B----4-:R-:W-:-:S03]  /*7850*/  IADD3 R8, P1, R236, R4, RZ ;  /* 0x00000004ec087210 */ /* 0x010fc60007f3e0ff */
[----:B------:R0:W-:Y:S04]  /*7860*/  STL [R1+0x3ec], R236 ;  /* 0x0003ecec01007387 */ /* 0x0001e80000100800 */
[----:B0-----:R-:W4:Y:S01]  /*7870*/  LDL.LU R236, [R1+0x248] ;  /* 0x0002480001ec7983 */ /* 0x001f220000300800 */
[----:B------:R-:W-:Y:S01]  /*7880*/  PRMT R187, RZ, 0x7610, R187 ;  /* 0x00007610ffbb7816 */ /* 0x000fe200000000bb */
[----:B---3--:R-:W-:-:S05]  /*7890*/  IMAD.X R9, R206, 0x1, R0, P1 ;  /* 0x00000001ce097824 */ /* 0x008fca00008e0600 */
[----:B------:R0:W3:Y:S01]  /*78a0*/  @!P0 LDG.E.U16 R187, desc[UR14][R8.64] ;  /* 0x0000000e08bb8981 */ /* 0x0000e2000c1e1500 */
[----:B------:R-:W-:Y:S02]  /*78b0*/  PRMT R186, RZ, 0x7610, R186 ;  /* 0x00007610ffba7816 */ /* 0x000fe400000000ba */
[----:B0-----:R-:W-:-:S05]  /*78c0*/  IADD3 R8, P1, R230, R4, RZ ;  /* 0x00000004e6087210 */ /* 0x001fca0007f3e0ff */
[----:B------:R-:W-:Y:S01]  /*78d0*/  IMAD.X R9, R202, 0x1, R0, P1 ;  /* 0x00000001ca097824 */ /* 0x000fe200008e0600 */
[----:B------:R-:W-:Y:S04]  /*78e0*/  STL [R1+0x3f0], R206 ;  /* 0x0003f0ce01007387 */ /* 0x000fe80000100800 */
[----:B------:R0:W3:Y:S04]  /*78f0*/  @!P0 LDG.E.U16 R186, desc[UR14][R8.64] ;  /* 0x0000000e08ba8981 */ /* 0x0000e8000c1e1500 */
[----:B------:R-:W-:Y:S04]  /*7900*/  STL [R1+0x3f4], R230 ;  /* 0x0003f4e601007387 */ /* 0x000fe80000100800 */
[----:B------:R-:W-:Y:S01]  /*7910*/  STL [R1+0x3f8], R202 ;  /* 0x0003f8ca01007387 */ /* 0x000fe20000100800 */
[----:B0-----:R-:W-:-:S03]  /*7920*/  IADD3 R8, P1, R2, R4, RZ ;  /* 0x0000000402087210 */ /* 0x001fc60007f3e0ff */
[----:B------:R-:W3:Y:S04]  /*7930*/  LDL R27, [R1+0x2d4] ;  /* 0x0002d400011b7983 */ /* 0x000ee80000100800 */
[----:B------:R-:W3:Y:S01]  /*7940*/  LDL R2, [R1+0x330] ;  /* 0x0003300001027983 */ /* 0x000ee20000100800 */
[----:B------:R-:W-:-:S03]  /*7950*/  IMAD.X R9, R229, 0x1, R0, P1 ;  /* 0x00000001e5097824 */ /* 0x000fc600008e0600 */
[----:B------:R-:W3:Y:S04]  /*7960*/  LDL.LU R25, [R1+0x228] ;  /* 0x0002280001197983 */ /* 0x000ee80000300800 */
[----:B------:R-:W3:Y:S04]  /*7970*/  LDL.LU R24, [R1+0x2cc] ;  /* 0x0002cc0001187983 */ /* 0x000ee80000300800 */
[----:B------:R0:W-:Y:S01]  /*7980*/  STL [R1+0x3fc], R229 ;  /* 0x0003fce501007387 */ /* 0x0001e20000100800 */
[----:B------:R-:W-:-:S06]  /*7990*/  PRMT R185, RZ, 0x7610, R185 ;  /* 0x00007610ffb97816 */ /* 0x000fcc00000000b9 */
[----:B------:R2:W3:Y:S04]  /*79a0*/  @!P0 LDG.E.U16 R185, desc[UR14][R8.64] ;  /* 0x0000000e08b98981 */ /* 0x0004e8000c1e1500 */
[----:B0-----:R-:W3:Y:S01]  /*79b0*/  LDL.LU R229, [R1+0x23c] ;  /* 0x00023c0001e57983 */ /* 0x001ee20000300800 */
[----:B------:R-:W-:-:S03]  /*79c0*/  PRMT R190, RZ, 0x7610, R190 ;  /* 0x00007610ffbe7816 */ /* 0x000fc600000000be */
[----:B------:R-:W-:Y:S04]  /*79d0*/  STS.U16 [R6+UR12+0x4200], R167 ;  /* 0x004200a706007988 */ /* 0x000fe8000800040c */
[----:B------:R-:W-:Y:S04]  /*79e0*/  STS.U16 [R6+UR12+0x4600], R153 ;  /* 0x0046009906007988 */ /* 0x000fe8000800040c */
[----:B------:R-:W-:Y:S04]  /*79f0*/  STS.U16 [R6+UR12+0x4a00], R154 ;  /* 0x004a009a06007988 */ /* 0x000fe8000800040c */
[----:B------:R-:W-:Y:S04]  /*7a00*/  STS.U16 [R6+UR12+0x4e00], R155 ;  /* 0x004e009b06007988 */ /* 0x000fe8000800040c */
[----:B------:R-:W-:Y:S04]  /*7a10*/  STS.U16 [R3+UR12+0x4280], R168 ;  /* 0x004280a803007988 */ /* 0x000fe8000800040c */
[----:B------:R-:W-:Y:S04]  /*7a20*/  STS.U16 [R3+UR12+0x4680], R156 ;  /* 0x0046809c03007988 */ /* 0x000fe8000800040c */
[----:B------:R-:W-:Y:S04]  /*7a30*/  STS.U16 [R3+UR12+0x4a80], R157 ;  /* 0x004a809d03007988 */ /* 0x000fe8000800040c */
[----:B------:R-:W-:Y:S01]  /*7a40*/  STS.U16 [R3+UR12+0x4e80], R158 ;  /* 0x004e809e03007988 */ /* 0x000fe2000800040c */
[----:B--2---:R-:W-:-:S03]  /*7a50*/  IADD3 R8, P1, R233, R4, RZ ;  /* 0x00000004e9087210 */ /* 0x004fc60007f3e0ff */
[----:B------:R0:W-:Y:S04]  /*7a60*/  STL [R1+0x400], R233 ;  /* 0x000400e901007387 */ /* 0x0001e80000100800 */
[----:B0-----:R-:W2:Y:S01]  /*7a70*/  LDL.LU R233, [R1+0x238] ;  /* 0x0002380001e97983 */ /* 0x001ea20000300800 */
[----:B----4-:R-:W-:-:S03]  /*7a80*/  IMAD.X R9, R236, 0x1, R0, P1 ;  /* 0x00000001ec097824 */ /* 0x010fc600008e0600 */
[----:B------:R-:W-:Y:S04]  /*7a90*/  STL [R1+0x404], R236 ;  /* 0x000404ec01007387 */ /* 0x000fe80000100800 */
[----:B------:R0:W4:Y:S04]  /*7aa0*/  @!P0 LDG.E.U16 R190, desc[UR14][R8.64] ;  /* 0x0000000e08be8981 */ /* 0x000128000c1e1500 */
[----:B------:R1:W-:Y:S01]  /*7ab0*/  STL [R1+0x408], R226 ;  /* 0x000408e201007387 */ /* 0x0003e20000100800 */
[----:B0-----:R-:W-:-:S03]  /*7ac0*/  IADD3 R8, P1, R226, R4, RZ ;  /* 0x00000004e2087210 */ /* 0x001fc60007f3e0ff */
[----:B-1----:R-:W4:Y:S04]  /*7ad0*/  LDL.LU R226, [R1+0x22c] ;  /* 0x00022c0001e27983 */ /* 0x002f280000300800 */
[----:B------:R-:W4:Y:S04]  /*7ae0*/  LDL.LU R218, [R1+0x2b8] ;  /* 0x0002b80001da7983 */ /* 0x000f280000300800 */
[----:B------:R-:W4:Y:S04]  /*7af0*/  LDL.LU R196, [R1+0x314] ;  /* 0x0003140001c47983 */ /* 0x000f280000300800 */
[----:B------:R-:W4:Y:S04]  /*7b00*/  LDL.LU R3, [R1+0x21c] ;  /* 0x00021c0001037983 */ /* 0x000f280000300800 */
[----:B------:R-:W4:Y:S04]  /*7b10*/  LDL.LU R14, [R1+0x2bc] ;  /* 0x0002bc00010e7983 */ /* 0x000f280000300800 */
[----:B------:R-:W4:Y:S04]  /*7b20*/  LDL.LU R6, [R1+0x220] ;  /* 0x0002200001067983 */ /* 0x000f280000300800 */
[----:B------:R-:W4:Y:S01]  /*7b30*/  LDL.LU R7, [R1+0x2c4] ;  /* 0x0002c40001077983 */ /* 0x000f220000300800 */
[----:B------:R-:W-:Y:S01]  /*7b40*/  PRMT R189, RZ, 0x7610, R189 ;  /* 0x00007610ffbd7816 */ /* 0x000fe200000000bd */
[----:B------:R-:W-:Y:S01]  /*7b50*/  IMAD.X R9, R200, 0x1, R0, P1 ;  /* 0x00000001c8097824 */ /* 0x000fe200008e0600 */
[----:B------:R-:W-:-:S02]  /*7b60*/  PRMT R176, RZ, 0x7610, R176 ;  /* 0x00007610ffb07816 */ /* 0x000fc400000000b0 */
[----:B------:R-:W-:Y:S02]  /*7b70*/  PRMT R173, RZ, 0x7610, R173 ;  /* 0x00007610ffad7816 */ /* 0x000fe400000000ad */
[----:B------:R-:W-:Y:S01]  /*7b80*/  PRMT R172, RZ, 0x7610, R172 ;  /* 0x00007610ffac7816 */ /* 0x000fe200000000ac */
[----:B------:R0:W4:Y:S01]  /*7b90*/  @!P0 LDG.E.U16 R189, desc[UR14][R8.64] ;  /* 0x0000000e08bd8981 */ /* 0x000122000c1e1500 */
[----:B------:R-:W-:-:S03]  /*7ba0*/  PRMT R171, RZ, 0x7610, R171 ;  /* 0x00007610ffab7816 */ /* 0x000fc600000000ab */
[----:B---3--:R-:W-:Y:S04]  /*7bb0*/  STS.U16 [R2+UR12+0x4300], R169 ;  /* 0x004300a902007988 */ /* 0x008fe8000800040c */
[----:B------:R-:W3:Y:S01]  /*7bc0*/  LDL R28, [R1+0x32c] ;  /* 0x00032c00011c7983 */ /* 0x000ee20000100800 */
[----:B0-----:R-:W-:-:S05]  /*7bd0*/  IADD3 R8, P1, R229, R4, RZ ;  /* 0x00000004e5087210 */ /* 0x001fca0007f3e0ff */
[----:B------:R-:W-:-:S05]  /*7be0*/  IMAD.X R9, R225, 0x1, R0, P1 ;  /* 0x00000001e1097824 */ /* 0x000fca00008e0600 */
[----:B------:R0:W3:Y:S02]  /*7bf0*/  @!P0 LDG.E.U16 R176, desc[UR14][R8.64] ;  /* 0x0000000e08b08981 */ /* 0x0000e4000c1e1500 */
[----:B0-----:R-:W-:Y:S02]  /*7c00*/  IADD3 R8, P1, R27, R4, RZ ;  /* 0x000000041b087210 */ /* 0x001fe40007f3e0ff */
[----:B------:R-:W-:Y:S04]  /*7c10*/  STS.U16 [R2+UR12+0x4700], R166 ;  /* 0x004700a602007988 */ /* 0x000fe8000800040c */
[----:B------:R-:W-:Y:S04]  /*7c20*/  STS.U16 [R2+UR12+0x4b00], R159 ;  /* 0x004b009f02007988 */ /* 0x000fe8000800040c */
[----:B------:R-:W3:Y:S04]  /*7c30*/  LDL R27, [R1+0x30c] ;  /* 0x00030c00011b7983 */ /* 0x000ee80000100800 */
[----:B------:R0:W-:Y:S04]  /*7c40*/  STS.U16 [R2+UR12+0x4f00], R160 ;  /* 0x004f00a002007988 */ /* 0x0001e8000800040c */
[----:B------:R-:W3:Y:S01]  /*7c50*/  LDL.LU R216, [R1+0x200] ;  /* 0x0002000001d87983 */ /* 0x000ee20000300800 */
[----:B------:R-:W-:-:S03]  /*7c60*/  PRMT R170, RZ, 0x7610, R170 ;  /* 0x00007610ffaa7816 */ /* 0x000fc600000000aa */
[----:B0-----:R-:W3:Y:S01]  /*7c70*/  LDL.LU R2, [R1+0x210] ;  /* 0x0002100001027983 */ /* 0x001ee20000300800 */
[----:B--2---:R-:W-:-:S05]  /*7c80*/  IMAD.X R9, R233, 0x1, R0, P1 ;  /* 0x00000001e9097824 */ /* 0x004fca00008e0600 */
[----:B------:R0:W2:Y:S02]  /*7c90*/  @!P0 LDG.E.U16 R173, desc[UR14][R8.64] ;  /* 0x0000000e08ad8981 */ /* 0x0000a4000c1e1500 */
[----:B0-----:R-:W-:-:S05]  /*7ca0*/  IADD3 R8, P1, R222, R4, RZ ;  /* 0x00000004de087210 */ /* 0x001fca0007f3e0ff */
[----:B------:R-:W-:-:S05]  /*7cb0*/  IMAD.X R9, R198, 0x1, R0, P1 ;  /* 0x00000001c6097824 */ /* 0x000fca00008e0600 */
[----:B------:R4:W2:Y:S02]  /*7cc0*/  @!P0 LDG.E.U16 R172, desc[UR14][R8.64] ;  /* 0x0000000e08ac8981 */ /* 0x0008a4000c1e1500 */
[----:B----4-:R-:W-:-:S05]  /*7cd0*/  IADD3 R8, P1, R226, R4, RZ ;  /* 0x00000004e2087210 */ /* 0x010fca0007f3e0ff */
[----:B------:R-:W-:-:S05]  /*7ce0*/  IMAD.X R9, R221, 0x1, R0, P1 ;  /* 0x00000001dd097824 */ /* 0x000fca00008e0600 */
[----:B------:R0:W4:Y:S02]  /*7cf0*/  @!P0 LDG.E.U16 R171, desc[UR14][R8.64] ;  /* 0x0000000e08ab8981 */ /* 0x000124000c1e1500 */
[----:B0-----:R-:W-:-:S05]  /*7d00*/  IADD3 R8, P1, R24, R4, RZ ;  /* 0x0000000418087210 */ /* 0x001fca0007f3e0ff */
[--C-:B------:R-:W-:Y:S01]  /*7d10*/  IMAD.X R9, R25, 0x1, R0.reuse, P1 ;  /* 0x0000000119097824 */ /* 0x100fe200008e0600 */
[----:B------:R0:W-:Y:S04]  /*7d20*/  STL [R1+0x374], R7 ;  /* 0x0003740701007387 */ /* 0x0001e80000100800 */
[----:B------:R1:W4:Y:S02]  /*7d30*/  @!P0 LDG.E.U16 R170, desc[UR14][R8.64] ;  /* 0x0000000e08aa8981 */ /* 0x000324000c1e1500 */
[----:B-1----:R-:W-:Y:S02]  /*7d40*/  IADD3 R8, P1, R7, R4, RZ ;  /* 0x0000000407087210 */ /* 0x002fe40007f3e0ff */
[----:B0-----:R-:W2:Y:S03]  /*7d50*/  LDL.LU R7, [R1+0x2ac] ;  /* 0x0002ac0001077983 */ /* 0x001ea60000300800 */
[----:B------:R-:W-:Y:S01]  /*7d60*/  IMAD.X R9, R6, 0x1, R0, P1 ;  /* 0x0000000106097824 */ /* 0x000fe200008e0600 */
[----:B------:R0:W-:Y:S04]  /*7d70*/  STL [R1+0x378], R6 ;  /* 0x0003780601007387 */ /* 0x0001e80000100800 */
[----:B0-----:R-:W4:Y:S01]  /*7d80*/  LDL.LU R6, [R1+0x20c] ;  /* 0x00020c0001067983 */ /* 0x001f220000300800 */
[----:B------:R-:W-:-:S06]  /*7d90*/  PRMT R169, RZ, 0x7610, R169 ;  /* 0x00007610ffa97816 */ /* 0x000fcc00000000a9 */
[----:B------:R0:W4:Y:S01]  /*7da0*/  @!P0 LDG.E.U16 R169, desc[UR14][R8.64] ;  /* 0x0000000e08a98981 */ /* 0x000122000c1e1500 */
[----:B------:R-:W-:Y:S02]  /*7db0*/  PRMT R168, RZ, 0x7610, R168 ;  /* 0x00007610ffa87816 */ /* 0x000fe400000000a8 */
[----:B0-----:R-:W-:-:S05]  /*7dc0*/  IADD3 R8, P1, R14, R4, RZ ;  /* 0x000000040e087210 */ /* 0x001fca0007f3e0ff */
[----:B------:R-:W-:-:S05]  /*7dd0*/  IMAD.X R9, R3, 0x1, R0, P1 ;  /* 0x0000000103097824 */ /* 0x000fca00008e0600 */
[----:B------:R0:W4:Y:S01]  /*7de0*/  @!P0 LDG.E.U16 R168, desc[UR14][R8.64] ;  /* 0x0000000e08a88981 */ /* 0x000122000c1e1500 */
[----:B------:R-:W-:Y:S02]  /*7df0*/  PRMT R167, RZ, 0x7610, R167 ;  /* 0x00007610ffa77816 */ /* 0x000fe400000000a7 */
[----:B0-----:R-:W-:-:S05]  /*7e00*/  IADD3 R8, P1, R196, R4, RZ ;  /* 0x00000004c4087210 */ /* 0x001fca0007f3e0ff */
[----:B------:R-:W-:-:S05]  /*7e10*/  IMAD.X R9, R218, 0x1, R0, P1 ;  /* 0x00000001da097824 */ /* 0x000fca00008e0600 */
[----:B------:R3:W4:Y:S01]  /*7e20*/  @!P0 LDG.E.U16 R167, desc[UR14][R8.64] ;  /* 0x0000000e08a78981 */ /* 0x000722000c1e1500 */
[----:B------:R-:W-:Y:S02]  /*7e30*/  PRMT R166, RZ, 0x7610, R166 ;  /* 0x00007610ffa67816 */ /* 0x000fe400000000a6 */
[----:B---3--:R-:W-:-:S05]  /*7e40*/  IADD3 R8, P1, R2, R4, RZ ;  /* 0x0000000402087210 */ /* 0x008fca0007f3e0ff */
[----:B------:R-:W-:-:S05]  /*7e50*/  IMAD.X R9, R217, 0x1, R0, P1 ;  /* 0x00000001d9097824 */ /* 0x000fca00008e0600 */
[----:B------:R2:W3:Y:S01]  /*7e60*/  @!P0 LDG.E.U16 R166, desc[UR14][R8.64] ;  /* 0x0000000e08a68981 */ /* 0x0004e2000c1e1500 */
[----:B------:R-:W-:-:S03]  /*7e70*/  PRMT R165, RZ, 0x7610, R165 ;  /* 0x00007610ffa57816 */ /* 0x000fc600000000a5 */
[----:B------:R0:W-:Y:S04]  /*7e80*/  STL [R1+0x380], R14 ;  /* 0x0003800e01007387 */ /* 0x0001e80000100800 */
[----:B------:R1:W-:Y:S04]  /*7e90*/  STS.U16 [R28+UR12+0x4380], R193 ;  /* 0x004380c11c007988 */ /* 0x0003e8000800040c */
[----:B0-----:R-:W3:Y:S04]  /*7ea0*/  LDL.LU R14, [R1+0x2a8] ;  /* 0x0002a800010e7983 */ /* 0x001ee80000300800 */
[----:B------:R-:W-:Y:S04]  /*7eb0*/  STL [R1+0x384], R3 ;  /* 0x0003840301007387 */ /* 0x000fe80000100800 */
[----:B------:R-:W-:Y:S01]  /*7ec0*/  STL [R1+0x394], R196 ;  /* 0x000394c401007387 */ /* 0x000fe20000100800 */
[----:B-1----:R-:W-:-:S03]  /*7ed0*/  IMAD.MOV.U32 R193, RZ, RZ, R26 ;  /* 0x000000ffffc17224 */ /* 0x002fc600078e001a */
[----:B------:R0:W-:Y:S04]  /*7ee0*/  STS.U16 [R28+UR12+0x4780], R192 ;  /* 0x004780c01c007988 */ /* 0x0001e8000800040c */
[----:B------:R-:W-:Y:S04]  /*7ef0*/  STL [R1+0x3a8], R218 ;  /* 0x0003a8da01007387 */ /* 0x000fe80000100800 */
[----:B------:R1:W-:Y:S01]  /*7f00*/  STS.U16 [R28+UR12+0x4b80], R191 ;  /* 0x004b80bf1c007988 */ /* 0x0003e2000800040c */
[----:B0-----:R-:W-:-:S03]  /*7f10*/  IMAD.MOV.U32 R192, RZ, RZ, R25 ;  /* 0x000000ffffc07224 */ /* 0x001fc600078e0019 */
[----:B------:R-:W3:Y:S04]  /*7f20*/  LDL.LU R251, [R1+0x304] ;  /* 0x0003040001fb7983 */ /* 0x000ee80000300800 */
[----:B------:R-:W3:Y:S01]  /*7f30*/  LDL.LU R3, [R1+0x29c] ;  /* 0x00029c0001037983 */ /* 0x000ee20000300800 */
[----:B-1----:R-:W-:-:S03]  /*7f40*/  IMAD.MOV.U32 R191, RZ, RZ, R24 ;  /* 0x000000ffffbf7224 */ /* 0x002fc600078e0018 */
[----:B------:R-:W3:Y:S04]  /*7f50*/  LDL.LU.64 R24, [R1] ;  /* 0x0000000001187983 */ /* 0x000ee80000300a00 */
[----:B------:R0:W-:Y:S01]  /*7f60*/  STS.U16 [R28+UR12+0x4f80], R161 ;  /* 0x004f80a11c007988 */ /* 0x0001e2000800040c */
[----:B--2---:R-:W-:-:S05]  /*7f70*/  IADD3 R8, P1, R7, R4, RZ ;  /* 0x0000000407087210 */ /* 0x004fca0007f3e0ff */
[----:B----4-:R-:W-:-:S05]  /*7f80*/  IMAD.X R9, R6, 0x1, R0, P1 ;  /* 0x0000000106097824 */ /* 0x010fca00008e0600 */
[----:B------:R1:W2:Y:S02]  /*7f90*/  @!P0 LDG.E.U16 R165, desc[UR14][R8.64] ;  /* 0x0000000e08a58981 */ /* 0x0002a4000c1e1500 */
[----:B-1----:R-:W-:Y:S02]  /*7fa0*/  IADD3 R8, P1, R27, R4, RZ ;  /* 0x000000041b087210 */ /* 0x002fe40007f3e0ff */
[----:B------:R-:W4:Y:S04]  /*7fb0*/  LDL.LU.64 R26, [R1+0x8] ;  /* 0x00000800011a7983 */ /* 0x000f280000300a00 */
[----:B0-----:R-:W4:Y:S04]  /*7fc0*/  LDL.LU.64 R28, [R1+0x10] ;  /* 0x00001000011c7983 */ /* 0x001f280000300a00 */
[----:B------:R-:W4:Y:S04]  /*7fd0*/  LDL.LU.64 R30, [R1+0x18] ;  /* 0x00001800011e7983 */ /* 0x000f280000300a00 */
        /* <DEDUP_REMOVED lines=60> */
[----:B------:R-:W2:Y:S04]  /*83a0*/  LDL.LU R236, [R1+0x234] ;  /* 0x0002340001ec7983 */ /* 0x000ea80000300800 */
[----:B------:R-:W4:Y:S04]  /*83b0*/  LDL.LU R202, [R1+0x240] ;  /* 0x0002400001ca7983 */ /* 0x000f280000300800 */
        /* <DEDUP_REMOVED lines=17> */
[----:B------:R0:W-:Y:S04]  /*84d0*/  STS.U16 [R5+UR12+0x400], R174 ;  /* 0x000400ae05007988 */ /* 0x0001e8000800040c */
[----:B------:R1:W-:Y:S04]  /*84e0*/  STS.U16 [R5+UR12+0x600], R175 ;  /* 0x000600af05007988 */ /* 0x0003e8000800040c */
[----:B0-----:R-:W4:Y:S04]  /*84f0*/  LDL.LU R174, [R1+0x230] ;  /* 0x0002300001ae7983 */ /* 0x001f280000300800 */
[----:B-1----:R-:W4:Y:S01]  /*8500*/  LDL.LU R175, [R1+0x2d0] ;  /* 0x0002d00001af7983 */ /* 0x002f220000300800 */
[----:B------:R-:W-:Y:S01]  /*8510*/  PRMT R164, RZ, 0x7610, R164 ;  /* 0x00007610ffa47816 */ /* 0x000fe200000000a4 */
[----:B---3--:R-:W-:-:S05]  /*8520*/  IMAD.X R9, R14, 0x1, R0, P1 ;  /* 0x000000010e097824 */ /* 0x008fca00008e0600 */
[----:B------:R0:W3:Y:S04]  /*8530*/  @!P0 LDG.E.U16 R164, desc[UR14][R8.64] ;  /* 0x0000000e08a48981 */ /* 0x0000e8000c1e1500 */
[----:B------:R1:W-:Y:S01]  /*8540*/  STS.U16 [R5+UR12+0x200], R163 ;  /* 0x000200a305007988 */ /* 0x0003e2000800040c */
[----:B0-----:R-:W-:Y:S02]  /*8550*/  IADD3 R8, P1, R216, R4, RZ ;  /* 0x00000004d8087210 */ /* 0x001fe40007f3e0ff */
[----:B-1----:R-:W-:-:S03]  /*8560*/  PRMT R163, RZ, 0x7610, R163 ;  /* 0x00007610ffa37816 */ /* 0x002fc600000000a3 */
[----:B------:R-:W-:Y:S01]  /*8570*/  IMAD.X R9, R215, 0x1, R0, P1 ;  /* 0x00000001d7097824 */ /* 0x000fe200008e0600 */
[----:B------:R0:W-:Y:S04]  /*8580*/  STS.U16 [R5+UR12], R162 ;  /* 0x000000a205007988 */ /* 0x0001e8000800040c */
[----:B------:R1:W3:Y:S01]  /*8590*/  @!P0 LDG.E.U16 R163, desc[UR14][R8.64] ;  /* 0x0000000e08a38981 */ /* 0x0002e2000c1e1500 */
[----:B0-----:R-:W-:Y:S02]  /*85a0*/  PRMT R162, RZ, 0x7610, R162 ;  /* 0x00007610ffa27816 */ /* 0x001fe400000000a2 */
[----:B-1----:R-:W-:-:S05]  /*85b0*/  IADD3 R8, P1, R3, R4, RZ ;  /* 0x0000000403087210 */ /* 0x002fca0007f3e0ff */
[----:B------:R-:W-:-:S05]  /*85c0*/  IMAD.X R9, R252, 0x1, R0, P1 ;  /* 0x00000001fc097824 */ /* 0x000fca00008e0600 */
[----:B------:R0:W3:Y:S01]  /*85d0*/  @!P0 LDG.E.U16 R162, desc[UR14][R8.64] ;  /* 0x0000000e08a28981 */ /* 0x0000e2000c1e1500 */
[----:B------:R-:W-:Y:S02]  /*85e0*/  PRMT R161, RZ, 0x7610, R161 ;  /* 0x00007610ffa17816 */ /* 0x000fe400000000a1 */
[----:B0-----:R-:W-:Y:S02]  /*85f0*/  IADD3 R8, P1, R251, R4, RZ ;  /* 0x00000004fb087210 */ /* 0x001fe40007f3e0ff */
[----:B------:R-:W-:Y:S02]  /*8600*/  PRMT R160, RZ, 0x7610, R160 ;  /* 0x00007610ffa07816 */ /* 0x000fe400000000a0 */
[----:B------:R-:W-:Y:S02]  /*8610*/  PRMT R159, RZ, 0x7610, R159 ;  /* 0x00007610ff9f7816 */ /* 0x000fe4000000009f */
[----:B------:R-:W-:Y:S02]  /*8620*/  PRMT R158, RZ, 0x7610, R158 ;  /* 0x00007610ff9e7816 */ /* 0x000fe4000000009e */
[----:B------:R-:W-:-:S02]  /*8630*/  PRMT R157, RZ, 0x7610, R157 ;  /* 0x00007610ff9d7816 */ /* 0x000fc4000000009d */
[----:B------:R-:W-:Y:S02]  /*8640*/  PRMT R156, RZ, 0x7610, R156 ;  /* 0x00007610ff9c7816 */ /* 0x000fe4000000009c */
[----:B------:R-:W-:Y:S02]  /*8650*/  PRMT R155, RZ, 0x7610, R155 ;  /* 0x00007610ff9b7816 */ /* 0x000fe4000000009b */
[----:B------:R-:W-:Y:S02]  /*8660*/  PRMT R154, RZ, 0x7610, R154 ;  /* 0x00007610ff9a7816 */ /* 0x000fe4000000009a */
[----:B------:R-:W-:Y:S02]  /*8670*/  PRMT R153, RZ, 0x7610, R153 ;  /* 0x00007610ff997816 */ /* 0x000fe40000000099 */
[----:B------:R-:W-:Y:S02]  /*8680*/  PRMT R152, RZ, 0x7610, R152 ;  /* 0x00007610ff987816 */ /* 0x000fe40000000098 */
[----:B------:R-:W-:-:S02]  /*8690*/  PRMT R23, RZ, 0x7610, R23 ;  /* 0x00007610ff177816 */ /* 0x000fc40000000017 */
[----:B------:R-:W-:Y:S02]  /*86a0*/  PRMT R22, RZ, 0x7610, R22 ;  /* 0x00007610ff167816 */ /* 0x000fe40000000016 */
[----:B------:R-:W-:Y:S02]  /*86b0*/  PRMT R21, RZ, 0x7610, R21 ;  /* 0x00007610ff157816 */ /* 0x000fe40000000015 */
[----:B------:R-:W-:Y:S01]  /*86c0*/  PRMT R20, RZ, 0x7610, R20 ;  /* 0x00007610ff147816 */ /* 0x000fe20000000014 */
[----:B------:R0:W-:Y:S02]  /*86d0*/  STS.U16 [R5+UR12+0x2200], R19 ;  /* 0x0022001305007988 */ /* 0x0001e4000800040c */
[----:B0-----:R-:W-:Y:S02]  /*86e0*/  PRMT R19, RZ, 0x7610, R19 ;  /* 0x00007610ff137816 */ /* 0x001fe40000000013 */
[----:B------:R0:W-:Y:S02]  /*86f0*/  STS.U16 [R5+UR12+0x2400], R18 ;  /* 0x0024001205007988 */ /* 0x0001e4000800040c */
[----:B0-----:R-:W-:-:S02]  /*8700*/  PRMT R18, RZ, 0x7610, R18 ;  /* 0x00007610ff127816 */ /* 0x001fc40000000012 */
[----:B------:R0:W-:Y:S01]  /*8710*/  STS.U16 [R5+UR12+0x2600], R17 ;  /* 0x0026001105007988 */ /* 0x0001e2000800040c */
[----:B--2---:R-:W-:-:S05]  /*8720*/  IMAD.X R9, R214, 0x1, R0, P1 ;  /* 0x00000001d6097824 */ /* 0x004fca00008e0600 */
[----:B------:R1:W2:Y:S02]  /*8730*/  @!P0 LDG.E.U16 R161, desc[UR14][R8.64] ;  /* 0x0000000e08a18981 */ /* 0x0002a4000c1e1500 */
[----:B-1----:R-:W-:-:S05]  /*8740*/  IADD3 R8, P1, R249, R4, RZ ;  /* 0x00000004f9087210 */ /* 0x002fca0007f3e0ff */
[----:B------:R-:W-:-:S05]  /*8750*/  IMAD.X R9, R213, 0x1, R0, P1 ;  /* 0x00000001d5097824 */ /* 0x000fca00008e0600 */
[----:B------:R4:W2:Y:S02]  /*8760*/  @!P0 LDG.E.U16 R160, desc[UR14][R8.64] ;  /* 0x0000000e08a08981 */ /* 0x0008a4000c1e1500 */
[----:B----4-:R-:W-:-:S05]  /*8770*/  IADD3 R8, P1, R196, R4, RZ ;  /* 0x00000004c4087210 */ /* 0x010fca0007f3e0ff */
[----:B------:R-:W-:-:S05]  /*8780*/  IMAD.X R9, R248, 0x1, R0, P1 ;  /* 0x00000001f8097824 */ /* 0x000fca00008e0600 */
[----:B------:R1:W4:Y:S02]  /*8790*/  @!P0 LDG.E.U16 R159, desc[UR14][R8.64] ;  /* 0x0000000e089f8981 */ /* 0x000324000c1e1500 */
[----:B-1----:R-:W-:-:S05]  /*87a0*/  IADD3 R8, P1, R250, R4, RZ ;  /* 0x00000004fa087210 */ /* 0x002fca0007f3e0ff */
        /* <DEDUP_REMOVED lines=37> */
[----:B------:R1:W4:Y:S01]  /*8a00*/  @!P0 LDG.E.U16 R18, desc[UR14][R8.64] ;  /* 0x0000000e08128981 */ /* 0x000322000c1e1500 */
[----:B0-----:R-:W-:Y:S02]  /*8a10*/  PRMT R17, RZ, 0x7610, R17 ;  /* 0x00007610ff117816 */ /* 0x001fe40000000011 */
[----:B-1----:R-:W-:-:S05]  /*8a20*/  IADD3 R8, P1, R228, R4, RZ ;  /* 0x00000004e4087210 */ /* 0x002fca0007f3e0ff */
[----:B------:R-:W-:Y:S01]  /*8a30*/  IMAD.X R9, R201, 0x1, R0, P1 ;  /* 0x00000001c9097824 */ /* 0x000fe200008e0600 */
[----:B------:R0:W-:Y:S04]  /*8a40*/  STS.U16 [R5+UR12+0x1600], R16 ;  /* 0x0016001005007988 */ /* 0x0001e8000800040c */
        /* <DEDUP_REMOVED lines=28> */
[----:B------:R-:W-:-:S05]  /*8c10*/  IMAD.X R9, R197, 0x1, R0, P1 ;  /* 0x00000001c5097824 */ /* 0x000fca00008e0600 */
[----:B------:R-:W4:Y:S04]  /*8c20*/  @!P0 LDG.E.U16 R10, desc[UR14][R8.64] ;  /* 0x0000000e080a8981 */ /* 0x000f28000c1e1500 */
[----:B------:R0:W-:Y:S04]  /*8c30*/  STS.U16 [R5+UR12+0x800], R183 ;  /* 0x000800b705007988 */ /* 0x0001e8000800040c */
[----:B------:R-:W-:Y:S01]  /*8c40*/  STS.U16 [R5+UR12+0xa00], R182 ;  /* 0x000a00b605007988 */ /* 0x000fe2000800040c */
[----:B0-----:R-:W-:-:S03]  /*8c50*/  LOP3.LUT R183, R5, 0x20, RZ, 0x3c, !PT ;  /* 0x0000002005b77812 */ /* 0x001fc600078e3cff */
[----:B------:R-:W-:Y:S04]  /*8c60*/  STS.U16 [R5+UR12+0xc00], R181 ;  /* 0x000c00b505007988 */ /* 0x000fe8000800040c */
        /* <DEDUP_REMOVED lines=22> */
[----:B---3--:R-:W-:Y:S04]  /*8dd0*/  STS.U16 [R183+UR12+0xb00], R164 ;  /* 0x000b00a4b7007988 */ /* 0x008fe8000800040c */
[----:B------:R-:W-:Y:S04]  /*8de0*/  STS.U16 [R183+UR12+0xd00], R163 ;  /* 0x000d00a3b7007988 */ /* 0x000fe8000800040c */
[----:B------:R-:W-:Y:S04]  /*8df0*/  STS.U16 [R183+UR12+0xf00], R162 ;  /* 0x000f00a2b7007988 */ /* 0x000fe8000800040c */
[----:B--2---:R-:W-:Y:S04]  /*8e00*/  STS.U16 [R183+UR12+0x1100], R161 ;  /* 0x001100a1b7007988 */ /* 0x004fe8000800040c */
[----:B------:R-:W-:Y:S04]  /*8e10*/  STS.U16 [R183+UR12+0x1300], R160 ;  /* 0x001300a0b7007988 */ /* 0x000fe8000800040c */
[----:B----4-:R-:W-:Y:S04]  /*8e20*/  STS.U16 [R183+UR12+0x1500], R159 ;  /* 0x0015009fb7007988 */ /* 0x010fe8000800040c */
        /* <DEDUP_REMOVED lines=18> */
[----:B------:R0:W-:Y:S04]  /*8f50*/  STS.U16 [R183+UR12+0x3b00], R11 ;  /* 0x003b000bb7007988 */ /* 0x0001e8000800040c */
[----:B------:R1:W-:Y:S01]  /*8f60*/  STS.U16 [R183+UR12+0x3d00], R10 ;  /* 0x003d000ab7007988 */ /* 0x0003e2000800040c */
[----:B------:R2:W-:Y:S06]  /*8f70*/  MEMBAR.ALL.CTA ;  /* 0x0000000000007992 */ /* 0x0005ec0000008000 */
[----:B--2---:R-:W2:Y:S02]  /*8f80*/  FENCE.VIEW.ASYNC.S ;  /* 0x00000000000073c6 */ /* 0x004ea40000000000 */
[----:B--2---:R-:W-:Y:S06]  /*8f90*/  BAR.SYNC.DEFER_BLOCKING 0x0 ;  /* 0x0000000000007b1d */ /* 0x004fec0000010000 */
[----:B------:R-:W-:Y:S01]  /*8fa0*/  UMOV UR4, UR13 ;  /* 0x0000000d00047c82 */ /* 0x000fe20008000000 */
[----:B------:R-:W-:Y:S01]  /*8fb0*/  UMOV UR5, 0x40000040 ;  /* 0x4000004000057882 */ /* 0x000fe20000000000 */
[----:B------:R-:W-:-:S06]  /*8fc0*/  WARPGROUP.ARRIVE ;  /* 0x00000000000079c5 */ /* 0x000fcc0000000000 */
[----:B------:R-:W-:Y:S03]  /*8fd0*/  HGMMA.64x256x16.F32 R24, gdesc[UR4].tnspA, R24, gsb0 ;  /* 0x23e00000041879f0 */ /* 0x000fe60008000818 */
[----:B------:R-:W-:Y:S02]  /*8fe0*/  WARPGROUP.DEPBAR.LE gsb0, 0x0 ;  /* 0x00008000000079c5 */ /* 0x000fe40000010000 */
[----:B------:R-:W-:-:S15]  /*8ff0*/  WARPGROUP.ARRIVE ;  /* 0x00000000000079c5 */ /* 0x000fde0000000000 */
[----:B------:R-:W-:-:S08]  /*9000*/  NOP ;  /* 0x0000000000007918 */ /* 0x000fd00000000000 */
[----:B------:R-:W-:Y:S01]  /*9010*/  HGMMA.64x256x16.F32 R24, gdesc[UR8].tnspA, R24, gsb0 ;  /* 0x23e00000081879f0 */ /* 0x000fe20008000818 */
[----:B0-----:R-:W-:Y:S02]  /*9020*/  IMAD.MOV.U32 R11, RZ, RZ, R193 ;  /* 0x000000ffff0b7224 */ /* 0x001fe400078e00c1 */
[----:B------:R-:W-:Y:S02]  /*9030*/  IMAD.MOV.U32 R9, RZ, RZ, R191 ;  /* 0x000000ffff097224 */ /* 0x000fe400078e00bf */
[----:B------:R-:W-:Y:S02]  /*9040*/  IMAD.MOV.U32 R8, RZ, RZ, R192 ;  /* 0x000000ffff087224 */ /* 0x000fe400078e00c0 */
[----:B------:R-:W-:Y:S02]  /*9050*/  IMAD.MOV.U32 R13, RZ, RZ, R175 ;  /* 0x000000ffff0d7224 */ /* 0x000fe400078e00af */
[----:B------:R-:W-:Y:S01]  /*9060*/  IMAD.MOV.U32 R12, RZ, RZ, R174 ;  /* 0x000000ffff0c7224 */ /* 0x000fe200078e00ae */
[----:B------:R-:W-:Y:S01]  /*9070*/  LOP3.LUT R9, R9, R8, RZ, 0x3c, !PT ;  /* 0x0000000809097212 */ /* 0x000fe200078e3cff */
[----:B-1----:R-:W-:-:S03]  /*9080*/  IMAD.MOV.U32 R10, RZ, RZ, R11 ;  /* 0x000000ffff0a7224 */ /* 0x002fc600078e000b */
[----:B------:R-:W-:Y:S01]  /*9090*/  LOP3.LUT R8, R9, R8, RZ, 0x3c, !PT ;  /* 0x0000000809087212 */ /* 0x000fe200078e3cff */
[----:B------:R-:W-:-:S03]  /*90a0*/  IMAD.MOV.U32 R11, RZ, RZ, R219 ;  /* 0x000000ffff0b7224 */ /* 0x000fc600078e00db */
[----:B------:R-:W-:Y:S01]  /*90b0*/  LOP3.LUT R9, R9, R8, RZ, 0x3c, !PT ;  /* 0x0000000809097212 */ /* 0x000fe200078e3cff */
[----:B------:R-:W-:-:S04]  /*90c0*/  IMAD.WIDE R10, R195, 0x2, R10 ;  /* 0x00000002c30a7825 */ /* 0x000fc800078e020a */
[----:B------:R-:W-:-:S04]  /*90d0*/  IMAD.WIDE R8, R195, 0x2, R8 ;  /* 0x00000002c3087825 */ /* 0x000fc800078e0208 */
[----:B------:R-:W-:Y:S01]  /*90e0*/  IMAD.MOV.U32 R219, RZ, RZ, R11 ;  /* 0x000000ffffdb7224 */ /* 0x000fe200078e000b */
[----:B------:R-:W-:Y:S02]  /*90f0*/  WARPGROUP.DEPBAR.LE gsb0, 0x0 ;  /* 0x00008000000079c5 */ /* 0x000fe40000010000 */
[----:B------:R-:W-:Y:S04]  /*9100*/  STL.64 [R1], R24 ;  /* 0x0000001801007387 */ /* 0x000fe80000100a00 */
        /* <DEDUP_REMOVED lines=62> */
[----:B------:R0:W-:Y:S04]  /*94f0*/  STL.64 [R1+0x1f8], R150 ;  /* 0x0001f89601007387 */ /* 0x0001e80000100a00 */
[----:B0-----:R-:W2:Y:S04]  /*9500*/  LDL.LU.64 R150, [R1+0x608] ;  /* 0x0006080001967983 */ /* 0x001ea80000300a00 */
[----:B------:R-:W2:Y:S04]  /*9510*/  LDL.LU.64 R148, [R1+0x600] ;  /* 0x0006000001947983 */ /* 0x000ea80000300a00 */
        /* <DEDUP_REMOVED lines=31> */
[----:B------:R-:W2:Y:S01]  /*9710*/  LDL.LU.64 R84, [R1+0x500] ;  /* 0x0005000001547983 */ /* 0x000ea20000300a00 */
[----:B------:R-:W-:-:S03]  /*9720*/  IMAD.MOV.U32 R194, RZ, RZ, R75 ;  /* 0x000000ffffc27224 */ /* 0x000fc600078e004b */
[----:B------:R-:W2:Y:S01]  /*9730*/  LDL.LU.64 R82, [R1+0x4f8] ;  /* 0x0004f80001527983 */ /* 0x000ea20000300a00 */
[----:B------:R-:W-:-:S03]  /*9740*/  IMAD.MOV.U32 R193, RZ, RZ, R74 ;  /* 0x000000ffffc17224 */ /* 0x000fc600078e004a */
[----:B------:R-:W2:Y:S01]  /*9750*/  LDL.LU.64 R80, [R1+0x4f0] ;  /* 0x0004f00001507983 */ /* 0x000ea20000300a00 */
[----:B------:R-:W-:-:S03]  /*9760*/  IMAD.MOV.U32 R192, RZ, RZ, R73 ;  /* 0x000000ffffc07224 */ /* 0x000fc600078e0049 */
[----:B------:R-:W2:Y:S01]  /*9770*/  LDL.LU.64 R78, [R1+0x4e8] ;  /* 0x0004e800014e7983 */ /* 0x000ea20000300a00 */
[----:B------:R-:W-:-:S03]  /*9780*/  IMAD.MOV.U32 R191, RZ, RZ, R72 ;  /* 0x000000ffffbf7224 */ /* 0x000fc600078e0048 */
[----:B------:R-:W2:Y:S01]  /*9790*/  LDL.LU.64 R76, [R1+0x4e0] ;  /* 0x0004e000014c7983 */ /* 0x000ea20000300a00 */
[----:B------:R-:W-:Y:S02]  /*97a0*/  IMAD.MOV.U32 R190, RZ, RZ, R71 ;  /* 0x000000ffffbe7224 */ /* 0x000fe400078e0047 */
[----:B------:R-:W-:Y:S01]  /*97b0*/  IMAD.MOV.U32 R189, RZ, RZ, R70 ;  /* 0x000000ffffbd7224 */ /* 0x000fe200078e0046 */
[----:B------:R-:W2:Y:S01]  /*97c0*/  LDL.LU.64 R74, [R1+0x4d8] ;  /* 0x0004d800014a7983 */ /* 0x000ea20000300a00 */
[----:B------:R-:W-:Y:S02]  /*97d0*/  IMAD.MOV.U32 R188, RZ, RZ, R69 ;  /* 0x000000ffffbc7224 */ /* 0x000fe400078e0045 */
[----:B------:R-:W-:Y:S01]  /*97e0*/  IMAD.MOV.U32 R187, RZ, RZ, R68 ;  /* 0x000000ffffbb7224 */ /* 0x000fe200078e0044 */
[----:B------:R-:W2:Y:S01]  /*97f0*/  LDL.LU.64 R72, [R1+0x4d0] ;  /* 0x0004d00001487983 */ /* 0x000ea20000300a00 */
[----:B------:R-:W-:Y:S02]  /*9800*/  IMAD.MOV.U32 R186, RZ, RZ, R67 ;  /* 0x000000ffffba7224 */ /* 0x000fe400078e0043 */
[----:B------:R-:W-:Y:S01]  /*9810*/  IMAD.MOV.U32 R185, RZ, RZ, R66 ;  /* 0x000000ffffb97224 */ /* 0x000fe200078e0042 */
[----:B------:R-:W2:Y:S01]  /*9820*/  LDL.LU.64 R70, [R1+0x4c8] ;  /* 0x0004c80001467983 */ /* 0x000ea20000300a00 */
[----:B------:R-:W-:-:S02]  /*9830*/  IMAD.MOV.U32 R184, RZ, RZ, R65 ;  /* 0x000000ffffb87224 */ /* 0x000fc400078e0041 */
        /* <DEDUP_REMOVED lines=61> */
[----:B------:R-:W2:Y:S04]  /*9c10*/  LDL.LU.64 R28, [R1+0x420] ;  /* 0x00042000011c7983 */ /* 0x000ea80000300a00 */
[----:B------:R-:W2:Y:S04]  /*9c20*/  LDL.LU.64 R26, [R1+0x418] ;  /* 0x00041800011a7983 */ /* 0x000ea80000300a00 */
[----:B------:R-:W2:Y:S04]  /*9c30*/  LDL.LU.64 R24, [R1+0x410] ;  /* 0x0004100001187983 */ /* 0x000ea80000300a00 */
[----:B------:R-:W-:Y:S01]  /*9c40*/  STL [R1+0x224], R10 ;  /* 0x0002240a01007387 */ /* 0x000fe20000100800 */
[----:B------:R-:W-:-:S03]  /*9c50*/  IMAD.MOV.U32 R11, RZ, RZ, R226 ;  /* 0x000000ffff0b7224 */ /* 0x000fc600078e00e2 */
[----:B------:R-:W3:Y:S04]  /*9c60*/  LDL.LU R226, [R1+0x408] ;  /* 0x0004080001e27983 */ /* 0x000ee80000300800 */
[----:B------:R0:W-:Y:S04]  /*9c70*/  STL [R1+0x2cc], R8 ;  /* 0x0002cc0801007387 */ /* 0x0001e80000100800 */
[----:B------:R1:W-:Y:S01]  /*9c80*/  STL [R1+0x228], R9 ;  /* 0x0002280901007387 */ /* 0x0003e20000100800 */
[----:B0-----:R-:W-:Y:S02]  /*9c90*/  IMAD.MOV.U32 R8, RZ, RZ, R12 ;  /* 0x000000ffff087224 */ /* 0x001fe400078e000c */
[----:B-1----:R-:W-:-:S05]  /*9ca0*/  IMAD.MOV.U32 R9, RZ, RZ, R13 ;  /* 0x000000ffff097224 */ /* 0x002fca00078e000d */
[----:B------:R-:W-:Y:S01]  /*9cb0*/  LOP3.LUT R9, R9, R8, RZ, 0x3c, !PT ;  /* 0x0000000809097212 */ /* 0x000fe200078e3cff */
[----:B------:R-:W-:-:S03]  /*9cc0*/  IMAD.MOV.U32 R10, RZ, RZ, R11 ;  /* 0x000000ffff0a7224 */ /* 0x000fc600078e000b */
[----:B------:R-:W-:Y:S01]  /*9cd0*/  LOP3.LUT R8, R9, R8, RZ, 0x3c, !PT ;  /* 0x0000000809087212 */ /* 0x000fe200078e3cff */
[----:B------:R-:W-:-:S03]  /*9ce0*/  IMAD.MOV.U32 R11, RZ, RZ, R221 ;  /* 0x000000ffff0b7224 */ /* 0x000fc600078e00dd */
[----:B------:R-:W-:Y:S01]  /*9cf0*/  LOP3.LUT R9, R9, R8, RZ, 0x3c, !PT ;  /* 0x0000000809097212 */ /* 0x000fe200078e3cff */
[----:B------:R-:W-:-:S04]  /*9d00*/  IMAD.WIDE R10, R195, 0x2, R10 ;  /* 0x00000002c30a7825 */ /* 0x000fc800078e020a */
[----:B------:R-:W-:Y:S01]  /*9d10*/  IMAD.WIDE R8, R195, 0x2, R8 ;  /* 0x00000002c3087825 */ /* 0x000fe200078e0208 */
[----:B------:R-:W-:Y:S03]  /*9d20*/  STL [R1+0x22c], R10 ;  /* 0x00022c0a01007387 */ /* 0x000fe60000100800 */
[----:B------:R-:W-:Y:S02]  /*9d30*/  IMAD.MOV.U32 R221, RZ, RZ, R11 ;  /* 0x000000ffffdd7224 */ /* 0x000fe400078e000b */
[----:B------:R-:W-:Y:S02]  /*9d40*/  IMAD.MOV.U32 R11, RZ, RZ, R236 ;  /* 0x000000ffff0b7224 */ /* 0x000fe400078e00ec */
[----:B------:R-:W4:Y:S04]  /*9d50*/  LDL.LU R236, [R1+0x404] ;  /* 0x0004040001ec7983 */ /* 0x000f280000300800 */
[----:B------:R0:W-:Y:S04]  /*9d60*/  STL [R1+0x2d0], R8 ;  /* 0x0002d00801007387 */ /* 0x0001e80000100800 */
[----:B------:R1:W-:Y:S01]  /*9d70*/  STL [R1+0x230], R9 ;  /* 0x0002300901007387 */ /* 0x0003e20000100800 */
[----:B0-----:R-:W-:-:S03]  /*9d80*/  IMAD.MOV.U32 R8, RZ, RZ, R233 ;  /* 0x000000ffff087224 */ /* 0x001fc600078e00e9 */
[----:B------:R-:W2:Y:S04]  /*9d90*/  LDL.LU R233, [R1+0x400] ;  /* 0x0004000001e97983 */ /* 0x000ea80000300800 */
[----:B-1----:R-:W3:Y:S01]  /*9da0*/  LDL.LU R9, [R1+0x2d4] ;  /* 0x0002d40001097983 */ /* 0x002ee20000300800 */
[----:B------:R-:W-:Y:S02]  /*9db0*/  IMAD.MOV.U32 R10, RZ, RZ, R11 ;  /* 0x000000ffff0a7224 */ /* 0x000fe400078e000b */
[----:B------:R-:W-:Y:S02]  /*9dc0*/  IMAD.MOV.U32 R11, RZ, RZ, R223 ;  /* 0x000000ffff0b7224 */ /* 0x000fe400078e00df */
[----:B------:R-:W-:-:S04]  /*9dd0*/  IMAD.WIDE R10, R195, 0x2, R10 ;  /* 0x00000002c30a7825 */ /* 0x000fc800078e020a */
[----:B------:R-:W-:Y:S01]  /*9de0*/  IMAD.MOV.U32 R223, RZ, RZ, R11 ;  /* 0x000000ffffdf7224 */ /* 0x000fe200078e000b */
[----:B------:R0:W-:Y:S01]  /*9df0*/  STL [R1+0x234], R10 ;  /* 0x0002340a01007387 */ /* 0x0001e20000100800 */
[----:B------:R-:W-:-:S03]  /*9e00*/  IMAD.MOV.U32 R11, RZ, RZ, R229 ;  /* 0x000000ffff0b7224 */ /* 0x000fc600078e00e5 */
[----:B------:R-:W2:Y:S01]  /*9e10*/  LDL.LU R229, [R1+0x3fc] ;  /* 0x0003fc0001e57983 */ /* 0x000ea20000300800 */
[----:B0-----:R-:W-:Y:S02]  /*9e20*/  IMAD.MOV.U32 R10, RZ, RZ, R11 ;  /* 0x000000ffff0a7224 */ /* 0x001fe400078e000b */
[----:B------:R-:W-:Y:S02]  /*9e30*/  IMAD.MOV.U32 R11, RZ, RZ, R225 ;  /* 0x000000ffff0b7224 */ /* 0x000fe400078e00e1 */
[----:B------:R-:W-:-:S04]  /*9e40*/  IMAD.WIDE R10, R195, 0x2, R10 ;  /* 0x00000002c30a7825 */ /* 0x000fc800078e020a */
[----:B------:R-:W-:Y:S01]  /*9e50*/  IMAD.MOV.U32 R225, RZ, RZ, R11 ;  /* 0x000000ffffe17224 */ /* 0x000fe200078e000b */
[----:B---3--:R-:W-:-:S04]  /*9e60*/  LOP3.LUT R9, R9, R8, RZ, 0x3c, !PT ;  /* 0x0000000809097212 */ /* 0x008fc800078e3cff */
[----:B------:R-:W-:-:S04]  /*9e70*/  LOP3.LUT R8, R9, R8, RZ, 0x3c, !PT ;  /* 0x0000000809087212 */ /* 0x000fc800078e3cff */
[----:B------:R-:W-:-:S03]  /*9e80*/  LOP3.LUT R9, R9, R8, RZ, 0x3c, !PT ;  /* 0x0000000809097212 */ /* 0x000fc600078e3cff */
[----:B------:R-:W-:-:S05]  /*9e90*/  IMAD.WIDE R8, R195, 0x2, R8 ;  /* 0x00000002c3087825 */ /* 0x000fca00078e0208 */
[----:B------:R0:W-:Y:S04]  /*9ea0*/  STL [R1+0x2d4], R8 ;  /* 0x0002d40801007387 */ /* 0x0001e80000100800 */
[----:B------:R1:W-:Y:S01]  /*9eb0*/  STL [R1+0x238], R9 ;  /* 0x0002380901007387 */ /* 0x0003e20000100800 */
[----:B0-----:R-:W-:Y:S02]  /*9ec0*/  IMAD.MOV.U32 R8, RZ, RZ, R202 ;  /* 0x000000ffff087224 */ /* 0x001fe400078e00ca */
[----:B-1----:R-:W-:Y:S01]  /*9ed0*/  IMAD.MOV.U32 R9, RZ, RZ, R230 ;  /* 0x000000ffff097224 */ /* 0x002fe200078e00e6 */
[----:B------:R-:W3:Y:S04]  /*9ee0*/  LDL.LU R202, [R1+0x3f8] ;  /* 0x0003f80001ca7983 */ /* 0x000ee80000300800 */
[-C--:B------:R-:W-:Y:S01]  /*9ef0*/  LOP3.LUT R9, R9, R8.reuse, RZ, 0x3c, !PT ;  /* 0x0000000809097212 */ /* 0x080fe200078e3cff */
[----:B------:R-:W3:Y:S03]  /*9f00*/  LDL.LU R230, [R1+0x3f4] ;  /* 0x0003f40001e67983 */ /* 0x000ee60000300800 */
[C---:B------:R-:W-:Y:S01]  /*9f10*/  LOP3.LUT R8, R9.reuse, R8, RZ, 0x3c, !PT ;  /* 0x0000000809087212 */ /* 0x040fe200078e3cff */
[----:B------:R0:W-:Y:S03]  /*9f20*/  STL [R1+0x23c], R10 ;  /* 0x00023c0a01007387 */ /* 0x0001e60000100800 */
[----:B------:R-:W-:Y:S01]  /*9f30*/  LOP3.LUT R9, R9, R8, RZ, 0x3c, !PT ;  /* 0x0000000809097212 */ /* 0x000fe200078e3cff */
[----:B------:R-:W-:-:S02]  /*9f40*/  IMAD.MOV.U32 R11, RZ, RZ, R206 ;  /* 0x000000ffff0b7224 */ /* 0x000fc400078e00ce */
[C---:B------:R-:W-:Y:S01]  /*9f50*/  IMAD.WIDE R8, R195.reuse, 0x2, R8 ;  /* 0x00000002c3087825 */ /* 0x040fe200078e0208 */
[----:B------:R-:W3:Y:S03]  /*9f60*/  LDL.LU R206, [R1+0x3f0] ;  /* 0x0003f00001ce7983 */ /* 0x000ee60000300800 */
[----:B0-----:R-:W-:Y:S02]  /*9f70*/  IMAD.MOV.U32 R10, RZ, RZ, R11 ;  /* 0x000000ffff0a7224 */ /* 0x001fe400078e000b */
[----:B------:R-:W-:Y:S01]  /*9f80*/  IMAD.MOV.U32 R11, RZ, RZ, R227 ;  /* 0x000000ffff0b7224 */ /* 0x000fe200078e00e3 */
[----:B------:R4:W-:Y:S01]  /*9f90*/  STL [R1+0x2d8], R8 ;  /* 0x0002d80801007387 */ /* 0x0009e20000100800 */
[----:B------:R-:W-:-:S03]  /*9fa0*/  IMAD.WIDE R10, R195, 0x2, R10 ;  /* 0x00000002c30a7825 */ /* 0x000fc600078e020a */
[----:B------:R2:W-:Y:S01]  /*9fb0*/  STL [R1+0x240], R9 ;  /* 0x0002400901007387 */ /* 0x0005e20000100800 */
[----:B------:R-:W-:Y:S02]  /*9fc0*/  IMAD.MOV.U32 R227, RZ, RZ, R11 ;  /* 0x000000ffffe37224 */ /* 0x000fe400078e000b */
[----:B----4-:R-:W-:Y:S02]  /*9fd0*/  IMAD.MOV.U32 R8, RZ, RZ, R236 ;  /* 0x000000ffff087224 */ /* 0x010fe400078e00ec */
[----:B------:R-:W4:Y:S01]  /*9fe0*/  LDL.LU R236, [R1+0x3ec] ;  /* 0x0003ec0001ec7983 */ /* 0x000f220000300800 */
[----:B--2---:R-:W-:-:S03]  /*9ff0*/  IMAD.MOV.U32 R9, RZ, RZ, R233 ;  /* 0x000000ffff097224 */ /* 0x004fc600078e00e9 */
[----:B------:R-:W2:Y:S04]  /*a000*/  LDL.LU R233, [R1+0x3e8] ;  /* 0x0003e80001e97983 */ /* 0x000ea80000300800 */
[----:B------:R-:W-:Y:S01]  /*a010*/  STL [R1+0x244], R10 ;  /* 0x0002440a01007387 */ /* 0x000fe20000100800 */
[----:B------:R-:W-:-:S03]  /*a020*/  LOP3.LUT R9, R9, R8, RZ, 0x3c, !PT ;  /* 0x0000000809097212 */ /* 0x000fc600078e3cff */
[----:B------:R-:W3:Y:S01]  /*a030*/  LDL.LU R11, [R1+0x24c] ;  /* 0x00024c00010b7983 */ /* 0x000ee20000300800 */
[----:B------:R-:W-:-:S04]  /*a040*/  LOP3.LUT R8, R9, R8, RZ, 0x3c, !PT ;  /* 0x0000000809087212 */ /* 0x000fc800078e3cff */
[----:B------:R-:W-:-:S03]  /*a050*/  LOP3.LUT R9, R9, R8, RZ, 0x3c, !PT ;  /* 0x0000000809097212 */ /* 0x000fc600078e3cff */
[----:B------:R-:W-:-:S05]  /*a060*/  IMAD.WIDE R8, R195, 0x2, R8 ;  /* 0x00000002c3087825 */ /* 0x000fca00078e0208 */
[----:B------:R0:W-:Y:S04]  /*a070*/  STL [R1+0x2dc], R8 ;  /* 0x0002dc0801007387 */ /* 0x0001e80000100800 */
[----:B------:R1:W-:Y:S01]  /*a080*/  STL [R1+0x248], R9 ;  /* 0x0002480901007387 */ /* 0x0003e20000100800 */
[----:B0-----:R-:W-:-:S03]  /*a090*/  IMAD.MOV.U32 R8, RZ, RZ, R238 ;  /* 0x000000ffff087224 */ /* 0x001fc600078e00ee */
[----:B------:R-:W2:Y:S01]  /*a0a0*/  LDL.LU R238, [R1+0x3e4] ;  /* 0x0003e40001ee7983 */ /* 0x000ea20000300800 */
[----:B-1----:R-:W-:-:S03]  /*a0b0*/  IMAD.MOV.U32 R9, RZ, RZ, R204 ;  /* 0x000000ffff097224 */ /* 0x002fc600078e00cc */
[----:B------:R-:W2:Y:S02]  /*a0c0*/  LDL.LU R204, [R1+0x3e0] ;  /* 0x0003e00001cc7983 */ /* 0x000ea40000300800 */
[----:B------:R-:W-:-:S04]  /*a0d0*/  LOP3.LUT R9, R9, R8, RZ, 0x3c, !PT ;  /* 0x0000000809097212 */ /* 0x000fc800078e3cff */
[----:B------:R-:W-:-:S04]  /*a0e0*/  LOP3.LUT R8, R9, R8, RZ, 0x3c, !PT ;  /* 0x0000000809087212 */ /* 0x000fc800078e3cff */
[----:B------:R-:W-:-:S03]  /*a0f0*/  LOP3.LUT R9, R9, R8, RZ, 0x3c, !PT ;  /* 0x0000000809097212 */ /* 0x000fc600078e3cff */
[----:B------:R-:W-:-:S04]  /*a100*/  IMAD.WIDE R8, R195, 0x2, R8 ;  /* 0x00000002c3087825 */ /* 0x000fc800078e0208 */
[----:B---3--:R-:W-:Y:S02]  /*a110*/  IMAD.MOV.U32 R10, RZ, RZ, R11 ;  /* 0x000000ffff0a7224 */ /* 0x008fe400078e000b */
[----:B------:R-:W-:Y:S02]  /*a120*/  IMAD.MOV.U32 R11, RZ, RZ, R229 ;  /* 0x000000ffff0b7224 */ /* 0x000fe400078e00e5 */
[----:B------:R-:W-:-:S04]  /*a130*/  IMAD.WIDE R10, R195, 0x2, R10 ;  /* 0x00000002c30a7825 */ /* 0x000fc800078e020a */
[----:B------:R-:W-:Y:S01]  /*a140*/  IMAD.MOV.U32 R229, RZ, RZ, R11 ;  /* 0x000000ffffe57224 */ /* 0x000fe200078e000b */
[----:B------:R0:W-:Y:S01]  /*a150*/  STL [R1+0x24c], R10 ;  /* 0x00024c0a01007387 */ /* 0x0001e20000100800 */
[----:B------:R-:W-:-:S03]  /*a160*/  IMAD.MOV.U32 R11, RZ, RZ, R234 ;  /* 0x000000ffff0b7224 */ /* 0x000fc600078e00ea */
[----:B------:R-:W3:Y:S04]  /*a170*/  LDL.LU R234, [R1+0x3dc] ;  /* 0x0003dc0001ea7983 */ /* 0x000ee80000300800 */
[----:B------:R1:W-:Y:S01]  /*a180*/  STL [R1+0x2e0], R8 ;  /* 0x0002e00801007387 */ /* 0x0003e20000100800 */
[----:B0-----:R-:W-:-:S03]  /*a190*/  IMAD.MOV.U32 R10, RZ, RZ, R11 ;  /* 0x000000ffff0a7224 */ /* 0x001fc600078e000b */
[----:B------:R4:W-:Y:S01]  /*a1a0*/  STL [R1+0x250], R9 ;  /* 0x0002500901007387 */ /* 0x0009e20000100800 */
[----:B------:R-:W-:Y:S02]  /*a1b0*/  IMAD.MOV.U32 R11, RZ, RZ, R231 ;  /* 0x000000ffff0b7224 */ /* 0x000fe400078e00e7 */
[----:B-1----:R-:W-:Y:S02]  /*a1c0*/  IMAD.MOV.U32 R8, RZ, RZ, R206 ;  /* 0x000000ffff087224 */ /* 0x002fe400078e00ce */
[----:B----4-:R-:W-:Y:S01]  /*a1d0*/  IMAD.MOV.U32 R9, RZ, RZ, R236 ;  /* 0x000000ffff097224 */ /* 0x010fe200078e00ec */
[----:B------:R-:W4:Y:S01]  /*a1e0*/  LDL.LU R206, [R1+0x3d8] ;  /* 0x0003d80001ce7983 */ /* 0x000f220000300800 */
[----:B------:R-:W-:-:S03]  /*a1f0*/  IMAD.WIDE R10, R195, 0x2, R10 ;  /* 0x00000002c30a7825 */ /* 0x000fc600078e020a */
[-C--:B------:R-:W-:Y:S01]  /*a200*/  LOP3.LUT R9, R9, R8.reuse, RZ, 0x3c, !PT ;  /* 0x0000000809097212 */ /* 0x080fe200078e3cff */
[----:B------:R-:W3:Y:S03]  /*a210*/  LDL.LU R236, [R1+0x3d4] ;  /* 0x0003d40001ec7983 */ /* 0x000ee60000300800 */
[C---:B------:R-:W-:Y:S01]  /*a220*/  LOP3.LUT R8, R9.reuse, R8, RZ, 0x3c, !PT ;  /* 0x0000000809087212 */ /* 0x040fe200078e3cff */
[----:B------:R0:W-:Y:S01]  /*a230*/  STL [R1+0x254], R10 ;  /* 0x0002540a01007387 */ /* 0x0001e20000100800 */
[----:B------:R-:W-:Y:S02]  /*a240*/  IMAD.MOV.U32 R231, RZ, RZ, R11 ;  /* 0x000000ffffe77224 */ /* 0x000fe400078e000b */
[----:B------:R-:W-:Y:S01]  /*a250*/  LOP3.LUT R9, R9, R8, RZ, 0x3c, !PT ;  /* 0x0000000809097212 */ /* 0x000fe200078e3cff */
[----:B--2---:R-:W-:Y:S02]  /*a260*/  IMAD.MOV.U32 R11, RZ, RZ, R238 ;  /* 0x000000ffff0b7224 */ /* 0x004fe400078e00ee */
[----:B------:R-:W-:Y:S01]  /*a270*/  IMAD.WIDE R8, R195, 0x2, R8 ;  /* 0x00000002c3087825 */ /* 0x000fe200078e0208 */
[----:B------:R-:W2:Y:S03]  /*a280*/  LDL.LU R238, [R1+0x3d0] ;  /* 0x0003d00001ee7983 */ /* 0x000ea60000300800 */
[----:B0-----:R-:W-:-:S02]  /*a290*/  IMAD.MOV.U32 R10, RZ, RZ, R11 ;  /* 0x000000ffff0a7224 */ /* 0x001fc400078e000b */
[----:B------:R-:W-:Y:S01]  /*a2a0*/  IMAD.MOV.U32 R11, RZ, RZ, R233 ;  /* 0x000000ffff0b7224 */ /* 0x000fe200078e00e9 */
[----:B------:R0:W-:Y:S01]  /*a2b0*/  STL [R1+0x2e4], R8 ;  /* 0x0002e40801007387 */ /* 0x0001e20000100800 */
[----:B------:R-:W-:-:S03]  /*a2c0*/  IMAD.WIDE R10, R195, 0x2, R10 ;  /* 0x00000002c30a7825 */ /* 0x000fc600078e020a */
[----:B------:R1:W-:Y:S01]  /*a2d0*/  STL [R1+0x258], R9 ;  /* 0x0002580901007387 */ /* 0x0003e20000100800 */
[----:B------:R-:W-:Y:S02]  /*a2e0*/  IMAD.MOV.U32 R233, RZ, RZ, R11 ;  /* 0x000000ffffe97224 */ /* 0x000fe400078e000b */
[----:B0-----:R-:W-:Y:S02]  /*a2f0*/  IMAD.MOV.U32 R8, RZ, RZ, R208 ;  /* 0x000000ffff087224 */ /* 0x001fe400078e00d0 */
[----:B------:R-:W2:Y:S01]  /*a300*/  LDL.LU R208, [R1+0x3cc] ;  /* 0x0003cc0001d07983 */ /* 0x000ea20000300800 */
[----:B-1----:R-:W-:-:S03]  /*a310*/  IMAD.MOV.U32 R9, RZ, RZ, R239 ;  /* 0x000000ffff097224 */ /* 0x002fc600078e00ef */
[----:B------:R-:W2:Y:S04]  /*a320*/  LDL.LU R239, [R1+0x3c8] ;  /* 0x0003c80001ef7983 */ /* 0x000ea80000300800 */
[----:B------:R0:W-:Y:S04]  /*a330*/  STL [R1+0x25c], R10 ;  /* 0x00025c0a01007387 */ /* 0x0001e80000100800 */
[----:B------:R-:W2:Y:S01]  /*a340*/  LDL.LU R11, [R1+0x264] ;  /* 0x00026400010b7983 */ /* 0x000ea20000300800 */
[----:B------:R-:W-:Y:S02]  /*a350*/  IMAD.MOV.U32 R12, RZ, RZ, R220 ;  /* 0x000000ffff0c7224 */ /* 0x000fe400078e00dc */
[----:B------:R-:W-:-:S02]  /*a360*/  IMAD.MOV.U32 R13, RZ, RZ, R197 ;  /* 0x000000ffff0d7224 */ /* 0x000fc400078e00c5 */
[----:B------:R-:W-:-:S04]  /*a370*/  IMAD.WIDE R12, R195, 0x2, R12 ;  /* 0x00000002c30c7825 */ /* 0x000fc800078e020c */
[----:B------:R-:W-:Y:S02]  /*a380*/  IMAD.MOV.U32 R220, RZ, RZ, R12 ;  /* 0x000000ffffdc7224 */ /* 0x000fe400078e000c */
[----:B------:R-:W-:Y:S02]  /*a390*/  IMAD.MOV.U32 R197, RZ, RZ, R13 ;  /* 0x000000ffffc57224 */ /* 0x000fe400078e000d */
[----:B------:R-:W-:Y:S02]  /*a3a0*/  IMAD.MOV.U32 R12, RZ, RZ, R222 ;  /* 0x000000ffff0c7224 */ /* 0x000fe400078e00de */
[----:B------:R-:W-:Y:S02]  /*a3b0*/  IMAD.MOV.U32 R13, RZ, RZ, R198 ;  /* 0x000000ffff0d7224 */ /* 0x000fe400078e00c6 */
        /* <DEDUP_REMOVED lines=15> */
[----:B------:R-:W-:Y:S01]  /*a4b0*/  IMAD.WIDE R12, R195, 0x2, R12 ;  /* 0x00000002c30c7825 */ /* 0x000fe200078e020c */
[----:B------:R-:W-:-:S03]  /*a4c0*/  LOP3.LUT R9, R9, R8, RZ, 0x3c, !PT ;  /* 0x0000000809097212 */ /* 0x000fc600078e3cff */
[----:B------:R-:W-:Y:S02]  /*a4d0*/  IMAD.MOV.U32 R228, RZ, RZ, R12 ;  /* 0x000000ffffe47224 */ /* 0x000fe400078e000c */
[----:B------:R-:W-:Y:S02]  /*a4e0*/  IMAD.MOV.U32 R201, RZ, RZ, R13 ;  /* 0x000000ffffc97224 */ /* 0x000fe400078e000d */
[----:B------:R-:W-:Y:S02]  /*a4f0*/  IMAD.MOV.U32 R12, RZ, RZ, R230 ;  /* 0x000000ffff0c7224 */ /* 0x000fe400078e00e6 */
[----:B------:R-:W-:Y:S01]  /*a500*/  IMAD.MOV.U32 R13, RZ, RZ, R202 ;  /* 0x000000ffff0d7224 */ /* 0x000fe200078e00ca */
[----:B------:R-:W-:Y:S01]  /*a510*/  LOP3.LUT R8, R9, R8, RZ, 0x3c, !PT ;  /* 0x0000000809087212 */ /* 0x000fe200078e3cff */
[----:B------:R-:W-:-:S03]  /*a520*/  IMAD.WIDE R12, R195, 0x2, R12 ;  /* 0x00000002c30c7825 */ /* 0x000fc600078e020c */
[----:B------:R-:W-:Y:S01]  /*a530*/  LOP3.LUT R9, R9, R8, RZ, 0x3c, !PT ;  /* 0x0000000809097212 */ /* 0x000fe200078e3cff */
[----:B------:R-:W-:Y:S02]  /*a540*/  IMAD.MOV.U32 R230, RZ, RZ, R12 ;  /* 0x000000ffffe67224 */ /* 0x000fe400078e000c */
[----:B------:R-:W-:Y:S02]  /*a550*/  IMAD.MOV.U32 R202, RZ, RZ, R13 ;  /* 0x000000ffffca7224 */ /* 0x000fe400078e000d */
[----:B------:R-:W-:Y:S02]  /*a560*/  IMAD.MOV.U32 R12, RZ, RZ, R232 ;  /* 0x000000ffff0c7224 */ /* 0x000fe400078e00e8 */
[----:B------:R-:W-:Y:S02]  /*a570*/  IMAD.MOV.U32 R13, RZ, RZ, R203 ;  /* 0x000000ffff0d7224 */ /* 0x000fe400078e00cb */
[----:B------:R-:W-:-:S04]  /*a580*/  IMAD.WIDE R8, R195, 0x2, R8 ;  /* 0x00000002c3087825 */ /* 0x000fc800078e0208 */
[----:B------:R-:W-:Y:S01]  /*a590*/  IMAD.WIDE R12, R195, 0x2, R12 ;  /* 0x00000002c30c7825 */ /* 0x000fe200078e020c */
[----:B------:R-:W-:Y:S03]  /*a5a0*/  STL [R1+0x2e8], R8 ;  /* 0x0002e80801007387 */ /* 0x000fe60000100800 */
[----:B------:R-:W-:Y:S02]  /*a5b0*/  IMAD.MOV.U32 R203, RZ, RZ, R13 ;  /* 0x000000ffffcb7224 */ /* 0x000fe400078e000d */
[----:B------:R-:W-:Y:S01]  /*a5c0*/  IMAD.MOV.U32 R13, RZ, RZ, R204 ;  /* 0x000000ffff0d7224 */ /* 0x000fe200078e00cc */
[----:B------:R4:W-:Y:S01]  /*a5d0*/  STL [R1+0x260], R9 ;  /* 0x0002600901007387 */ /* 0x0009e20000100800 */
[----:B0-----:R-:W-:Y:S02]  /*a5e0*/  IMAD.MOV.U32 R10, RZ, RZ, R235 ;  /* 0x000000ffff0a7224 */ /* 0x001fe400078e00eb */
[----:B----4-:R-:W-:-:S02]  /*a5f0*/  IMAD.MOV.U32 R9, RZ, RZ, R206 ;  /* 0x000000ffff097224 */ /* 0x010fc400078e00ce */
[----:B---3--:R-:W-:-:S04]  /*a600*/  IMAD.MOV.U32 R8, RZ, RZ, R236 ;  /* 0x000000ffff087224 */ /* 0x008fc800078e00ec */
[----:B------:R-:W-:-:S04]  /*a610*/  IMAD.WIDE R8, R195, 0x2, R8 ;  /* 0x00000002c3087825 */ /* 0x000fc800078e0208 */
[----:B------:R-:W-:Y:S02]  /*a620*/  IMAD.MOV.U32 R236, RZ, RZ, R8 ;  /* 0x000000ffffec7224 */ /* 0x000fe400078e0008 */
[----:B------:R-:W-:Y:S02]  /*a630*/  IMAD.MOV.U32 R8, RZ, RZ, R210 ;  /* 0x000000ffff087224 */ /* 0x000fe400078e00d2 */
[----:B------:R-:W3:Y:S01]  /*a640*/  LDL.LU R210, [R1+0x3c4] ;  /* 0x0003c40001d27983 */ /* 0x000ee20000300800 */
[----:B--2---:R-:W-:Y:S02]  /*a650*/  IMAD.MOV.U32 R204, RZ, RZ, R11 ;  /* 0x000000ffffcc7224 */ /* 0x004fe400078e000b */
[----:B------:R-:W-:Y:S02]  /*a660*/  IMAD.MOV.U32 R11, RZ, RZ, R205 ;  /* 0x000000ffff0b7224 */ /* 0x000fe400078e00cd */
[----:B------:R-:W-:Y:S02]  /*a670*/  IMAD.MOV.U32 R206, RZ, RZ, R204 ;  /* 0x000000ffffce7224 */ /* 0x000fe400078e00cc */
[----:B------:R-:W-:-:S04]  /*a680*/  IMAD.WIDE R10, R195, 0x2, R10 ;  /* 0x00000002c30a7825 */ /* 0x000fc800078e020a */
[----:B------:R-:W-:Y:S02]  /*a690*/  IMAD.MOV.U32 R205, RZ, RZ, R11 ;  /* 0x000000ffffcd7224 */ /* 0x000fe400078e000b */
[----:B------:R-:W-:Y:S02]  /*a6a0*/  IMAD.MOV.U32 R11, RZ, RZ, R206 ;  /* 0x000000ffff0b7224 */ /* 0x000fe400078e00ce */
[----:B------:R-:W-:Y:S02]  /*a6b0*/  IMAD.MOV.U32 R206, RZ, RZ, R9 ;  /* 0x000000ffffce7224 */ /* 0x000fe400078e0009 */
[----:B------:R-:W-:Y:S02]  /*a6c0*/  IMAD.MOV.U32 R9, RZ, RZ, R243 ;  /* 0x000000ffff097224 */ /* 0x000fe400078e00f3 */
[----:B------:R-:W2:Y:S03]  /*a6d0*/  LDL.LU R243, [R1+0x3c0] ;  /* 0x0003c00001f37983 */ /* 0x000ea60000300800 */
[----:B------:R-:W-:Y:S01]  /*a6e0*/  LOP3.LUT R9, R9, R8, RZ, 0x3c, !PT ;  /* 0x0000000809097212 */ /* 0x000fe200078e3cff */
[----:B------:R-:W-:-:S02]  /*a6f0*/  IMAD.MOV.U32 R235, RZ, RZ, R10 ;  /* 0x000000ffffeb7224 */ /* 0x000fc400078e000a */
[----:B------:R-:W-:Y:S01]  /*a700*/  IMAD.MOV.U32 R10, RZ, RZ, R11 ;  /* 0x000000ffff0a7224 */ /* 0x000fe200078e000b */
[----:B------:R-:W-:Y:S01]  /*a710*/  LOP3.LUT R8, R9, R8, RZ, 0x3c, !PT ;  /* 0x0000000809087212 */ /* 0x000fe200078e3cff */
[----:B------:R-:W-:-:S03]  /*a720*/  IMAD.MOV.U32 R11, RZ, RZ, R238 ;  /* 0x000000ffff0b7224 */ /* 0x000fc600078e00ee */
[----:B------:R-:W-:Y:S01]  /*a730*/  LOP3.LUT R9, R9, R8, RZ, 0x3c, !PT ;  /* 0x0000000809097212 */ /* 0x000fe200078e3cff */
[----:B------:R-:W-:-:S04]  /*a740*/  IMAD.WIDE R10, R195, 0x2, R10 ;  /* 0x00000002c30a7825 */ /* 0x000fc800078e020a */
[----:B------:R-:W-:Y:S01]  /*a750*/  IMAD.WIDE R8, R195, 0x2, R8 ;  /* 0x00000002c3087825 */ /* 0x000fe200078e0208 */
[----:B------:R0:W-:Y:S03]  /*a760*/  STL [R1+0x264], R10 ;  /* 0x0002640a01007387 */ /* 0x0001e60000100800 */
[----:B------:R-:W-:Y:S02]  /*a770*/  IMAD.MOV.U32 R238, RZ, RZ, R11 ;  /* 0x000000ffffee7224 */ /* 0x000fe400078e000b */
[----:B------:R-:W-:Y:S02]  /*a780*/  IMAD.MOV.U32 R11, RZ, RZ, R242 ;  /* 0x000000ffff0b7224 */ /* 0x000fe400078e00f2 */
[----:B------:R-:W4:Y:S02]  /*a790*/  LDL.LU R242, [R1+0x3bc] ;  /* 0x0003bc0001f27983 */ /* 0x000f240000300800 */
[----:B0-----:R-:W-:-:S02]  /*a7a0*/  IMAD.MOV.U32 R10, RZ, RZ, R11 ;  /* 0x000000ffff0a7224 */ /* 0x001fc400078e000b */
[----:B------:R3:W-:Y:S01]  /*a7b0*/  STL [R1+0x2ec], R8 ;  /* 0x0002ec0801007387 */ /* 0x0007e20000100800 */
[----:B------:R-:W-:-:S03]  /*a7c0*/  IMAD.MOV.U32 R11, RZ, RZ, R240 ;  /* 0x000000ffff0b7224 */ /* 0x000fc600078e00f0 */
[----:B------:R2:W-:Y:S01]  /*a7d0*/  STL [R1+0x268], R9 ;  /* 0x0002680901007387 */ /* 0x0005e20000100800 */
[----:B------:R-:W-:-:S04]  /*a7e0*/  IMAD.WIDE R10, R195, 0x2, R10 ;  /* 0x00000002c30a7825 */ /* 0x000fc800078e020a */
[----:B------:R-:W-:Y:S02]  /*a7f0*/  IMAD.MOV.U32 R240, RZ, RZ, R11 ;  /* 0x000000fffff07224 */ /* 0x000fe400078e000b */
[----:B---3--:R-:W-:Y:S02]  /*a800*/  IMAD.MOV.U32 R8, RZ, RZ, R210 ;  /* 0x000000ffff087224 */ /* 0x008fe400078e00d2 */
[----:B------:R-:W3:Y:S01]  /*a810*/  LDL.LU R210, [R1+0x3b8] ;  /* 0x0003b80001d27983 */ /* 0x000ee20000300800 */
[----:B--2---:R-:W-:-:S03]  /*a820*/  IMAD.MOV.U32 R9, RZ, RZ, R243 ;  /* 0x000000ffff097224 */ /* 0x004fc600078e00f3 */
[----:B------:R-:W2:Y:S02]  /*a830*/  LDL.LU R243, [R1+0x3b4] ;  /* 0x0003b40001f37983 */ /* 0x000ea40000300800 */
[-C--:B------:R-:W-:Y:S02]  /*a840*/  LOP3.LUT R9, R9, R8.reuse, RZ, 0x3c, !PT ;  /* 0x0000000809097212 */ /* 0x080fe400078e3cff */
[----:B------:R-:W-:Y:S02]  /*a850*/  STL [R1+0x26c], R10 ;  /* 0x00026c0a01007387 */ /* 0x000fe40000100800 */
[----:B------:R-:W-:-:S04]  /*a860*/  LOP3.LUT R8, R9, R8, RZ, 0x3c, !PT ;  /* 0x0000000809087212 */ /* 0x000fc800078e3cff */
[----:B------:R-:W-:Y:S01]  /*a870*/  LOP3.LUT R9, R9, R8, RZ, 0x3c, !PT ;  /* 0x0000000809097212 */ /* 0x000fe200078e3cff */
[----:B------:R-:W4:Y:S02]  /*a880*/  LDL.LU R11, [R1+0x274] ;  /* 0x00027400010b7983 */ /* 0x000f240000300800 */
[----:B------:R-:W-:-:S05]  /*a890*/  IMAD.WIDE R8, R195, 0x2, R8 ;  /* 0x00000002c3087825 */ /* 0x000fca00078e0208 */
[----:B------:R0:W-:Y:S04]  /*a8a0*/  STL [R1+0x2f0], R8 ;  /* 0x0002f00801007387 */ /* 0x0001e80000100800 */
[----:B------:R1:W-:Y:S01]  /*a8b0*/  STL [R1+0x270], R9 ;  /* 0x0002700901007387 */ /* 0x0003e20000100800 */
[----:B0-----:R-:W-:-:S03]  /*a8c0*/  IMAD.MOV.U32 R8, RZ, RZ, R246 ;  /* 0x000000ffff087224 */ /* 0x001fc600078e00f6 */
[----:B------:R-:W3:Y:S01]  /*a8d0*/  LDL.LU R246, [R1+0x3b0] ;  /* 0x0003b00001f67983 */ /* 0x000ee20000300800 */
[----:B-1----:R-:W-:-:S03]  /*a8e0*/  IMAD.MOV.U32 R9, RZ, RZ, R212 ;  /* 0x000000ffff097224 */ /* 0x002fc600078e00d4 */
[----:B------:R-:W2:Y:S02]  /*a8f0*/  LDL.LU R212, [R1+0x3ac] ;  /* 0x0003ac0001d47983 */ /* 0x000ea40000300800 */
[----:B------:R-:W-:-:S04]  /*a900*/  LOP3.LUT R9, R9, R8, RZ, 0x3c, !PT ;  /* 0x0000000809097212 */ /* 0x000fc800078e3cff */
[----:B------:R-:W-:-:S04]  /*a910*/  LOP3.LUT R8, R9, R8, RZ, 0x3c, !PT ;  /* 0x0000000809087212 */ /* 0x000fc800078e3cff */
[----:B------:R-:W-:-:S03]  /*a920*/  LOP3.LUT R9, R9, R8, RZ, 0x3c, !PT ;  /* 0x0000000809097212 */ /* 0x000fc600078e3cff */
[----:B------:R-:W-:-:S04]  /*a930*/  IMAD.WIDE R8, R195, 0x2, R8 ;  /* 0x00000002c3087825 */ /* 0x000fc800078e0208 */
[----:B----4-:R-:W-:Y:S02]  /*a940*/  IMAD.MOV.U32 R10, RZ, RZ, R11 ;  /* 0x000000ffff0a7224 */ /* 0x010fe400078e000b */
[----:B------:R-:W-:Y:S02]  /*a950*/  IMAD.MOV.U32 R11, RZ, RZ, R242 ;  /* 0x000000ffff0b7224 */ /* 0x000fe400078e00f2 */
[----:B------:R-:W-:-:S04]  /*a960*/  IMAD.WIDE R10, R195, 0x2, R10 ;  /* 0x00000002c30a7825 */ /* 0x000fc800078e020a */
[----:B------:R-:W-:Y:S01]  /*a970*/  IMAD.MOV.U32 R242, RZ, RZ, R11 ;  /* 0x000000fffff27224 */ /* 0x000fe200078e000b */
[----:B------:R0:W-:Y:S01]  /*a980*/  STL [R1+0x274], R10 ;  /* 0x0002740a01007387 */ /* 0x0001e20000100800 */
[----:B------:R-:W-:-:S03]  /*a990*/  IMAD.MOV.U32 R11, RZ, RZ, R218 ;  /* 0x000000ffff0b7224 */ /* 0x000fc600078e00da */
[----:B------:R-:W4:Y:S04]  /*a9a0*/  LDL.LU R218, [R1+0x3a8] ;  /* 0x0003a80001da7983 */ /* 0x000f280000300800 */
[----:B------:R3:W-:Y:S01]  /*a9b0*/  STL [R1+0x2f4], R8 ;  /* 0x0002f40801007387 */ /* 0x0007e20000100800 */
[----:B0-----:R-:W-:-:S03]  /*a9c0*/  IMAD.MOV.U32 R10, RZ, RZ, R11 ;  /* 0x000000ffff0a7224 */ /* 0x001fc600078e000b */
[----:B------:R2:W-:Y:S01]  /*a9d0*/  STL [R1+0x278], R9 ;  /* 0x0002780901007387 */ /* 0x0005e20000100800 */
[----:B------:R-:W-:Y:S02]  /*a9e0*/  IMAD.MOV.U32 R11, RZ, RZ, R244 ;  /* 0x000000ffff0b7224 */ /* 0x000fe400078e00f4 */
[----:B---3--:R-:W-:Y:S02]  /*a9f0*/  IMAD.MOV.U32 R8, RZ, RZ, R246 ;  /* 0x000000ffff087224 */ /* 0x008fe400078e00f6 */
[----:B--2---:R-:W-:Y:S01]  /*aa00*/  IMAD.MOV.U32 R9, RZ, RZ, R212 ;  /* 0x000000ffff097224 */ /* 0x004fe200078e00d4 */
[----:B------:R-:W2:Y:S01]  /*aa10*/  LDL.LU R246, [R1+0x3a4] ;  /* 0x0003a40001f67983 */ /* 0x000ea20000300800 */
[----:B------:R-:W-:-:S03]  /*aa20*/  IMAD.WIDE R10, R195, 0x2, R10 ;  /* 0x00000002c30a7825 */ /* 0x000fc600078e020a */
[-C--:B------:R-:W-:Y:S01]  /*aa30*/  LOP3.LUT R9, R9, R8.reuse, RZ, 0x3c, !PT ;  /* 0x0000000809097212 */ /* 0x080fe200078e3cff */
[----:B------:R-:W3:Y:S01]  /*aa40*/  LDL.LU R212, [R1+0x3a0] ;  /* 0x0003a00001d47983 */ /* 0x000ee20000300800 */
[----:B------:R-:W-:Y:S02]  /*aa50*/  IMAD.MOV.U32 R244, RZ, RZ, R11 ;  /* 0x000000fffff47224 */ /* 0x000fe400078e000b */
[C---:B------:R-:W-:Y:S01]  /*aa60*/  LOP3.LUT R8, R9.reuse, R8, RZ, 0x3c, !PT ;  /* 0x0000000809087212 */ /* 0x040fe200078e3cff */
[----:B------:R-:W-:Y:S03]  /*aa70*/  STL [R1+0x27c], R10 ;  /* 0x00027c0a01007387 */ /* 0x000fe60000100800 */
        /* <DEDUP_REMOVED lines=8> */
[----:B------:R-:W3:Y:S02]  /*ab00*/  LDL.LU R250, [R1+0x398] ;  /* 0x0003980001fa7983 */ /* 0x000ee40000300800 */
[----:B------:R-:W-:-:S04]  /*ab10*/  LOP3.LUT R9, R9, R8, RZ, 0x3c, !PT ;  /* 0x0000000809097212 */ /* 0x000fc800078e3cff */
[----:B------:R-:W-:-:S04]  /*ab20*/  LOP3.LUT R8, R9, R8, RZ, 0x3c, !PT ;  /* 0x0000000809087212 */ /* 0x000fc800078e3cff */
[----:B------:R-:W-:-:S03]  /*ab30*/  LOP3.LUT R9, R9, R8, RZ, 0x3c, !PT ;  /* 0x0000000809097212 */ /* 0x000fc600078e3cff */
[----:B------:R-:W-:-:S04]  /*ab40*/  IMAD.WIDE R8, R195, 0x2, R8 ;  /* 0x00000002c3087825 */ /* 0x000fc800078e0208 */
[----:B----4-:R-:W-:Y:S02]  /*ab50*/  IMAD.MOV.U32 R10, RZ, RZ, R11 ;  /* 0x000000ffff0a7224 */ /* 0x010fe400078e000b */
[----:B--2---:R-:W-:Y:S02]  /*ab60*/  IMAD.MOV.U32 R11, RZ, RZ, R246 ;  /* 0x000000ffff0b7224 */ /* 0x004fe400078e00f6 */
[----:B------:R-:W-:-:S04]  /*ab70*/  IMAD.WIDE R10, R195, 0x2, R10 ;  /* 0x00000002c30a7825 */ /* 0x000fc800078e020a */
[----:B------:R-:W-:Y:S01]  /*ab80*/  IMAD.MOV.U32 R246, RZ, RZ, R11 ;  /* 0x000000fffff67224 */ /* 0x000fe200078e000b */
[----:B------:R-:W-:Y:S01]  /*ab90*/  STL [R1+0x284], R10 ;  /* 0x0002840a01007387 */ /* 0x000fe20000100800 */
[----:B------:R-:W-:-:S03]  /*aba0*/  IMAD.MOV.U32 R11, RZ, RZ, R196 ;  /* 0x000000ffff0b7224 */ /* 0x000fc600078e00c4 */
[----:B------:R-:W2:Y:S04]  /*abb0*/  LDL.LU R196, [R1+0x394] ;  /* 0x0003940001c47983 */ /* 0x000ea80000300800 */
[----:B------:R3:W-:Y:S04]  /*abc0*/  STL [R1+0x2fc], R8 ;  /* 0x0002fc0801007387 */ /* 0x0007e80000100800 */
[----:B------:R0:W-:Y:S01]  /*abd0*/  STL [R1+0x288], R9 ;  /* 0x0002880901007387 */ /* 0x0001e20000100800 */
[----:B---3--:R-:W-:-:S03]  /*abe0*/  IMAD.MOV.U32 R8, RZ, RZ, R250 ;  /* 0x000000ffff087224 */ /* 0x008fc600078e00fa */
[----:B------:R-:W3:Y:S04]  /*abf0*/  LDL.LU R250, [R1+0x390] ;  /* 0x0003900001fa7983 */ /* 0x000ee80000300800 */
[----:B0-----:R-:W4:Y:S01]  /*ac00*/  LDL.LU R9, [R1+0x300] ;  /* 0x0003000001097983 */ /* 0x001f220000300800 */
[----:B------:R-:W-:Y:S02]  /*ac10*/  IMAD.MOV.U32 R10, RZ, RZ, R11 ;  /* 0x000000ffff0a7224 */ /* 0x000fe400078e000b */
[----:B------:R-:W-:Y:S02]  /*ac20*/  IMAD.MOV.U32 R11, RZ, RZ, R248 ;  /* 0x000000ffff0b7224 */ /* 0x000fe400078e00f8 */
[----:B------:R-:W-:-:S04]  /*ac30*/  IMAD.WIDE R10, R195, 0x2, R10 ;  /* 0x00000002c30a7825 */ /* 0x000fc800078e020a */
[----:B------:R-:W-:Y:S01]  /*ac40*/  IMAD.MOV.U32 R248, RZ, RZ, R11 ;  /* 0x000000fffff87224 */ /* 0x000fe200078e000b */
[----:B------:R-:W-:Y:S04]  /*ac50*/  STL [R1+0x28c], R10 ;  /* 0x00028c0a01007387 */ /* 0x000fe80000100800 */
[----:B------:R-:W2:Y:S01]  /*ac60*/  LDL.LU R11, [R1+0x294] ;  /* 0x00029400010b7983 */ /* 0x000ea20000300800 */
[----:B----4-:R-:W-:-:S04]  /*ac70*/  LOP3.LUT R9, R9, R8, RZ, 0x3c, !PT ;  /* 0x0000000809097212 */ /* 0x010fc800078e3cff */
[----:B------:R-:W-:-:S04]  /*ac80*/  LOP3.LUT R8, R9, R8, RZ, 0x3c, !PT ;  /* 0x0000000809087212 */ /* 0x000fc800078e3cff */
[----:B------:R-:W-:-:S03]  /*ac90*/  LOP3.LUT R9, R9, R8, RZ, 0x3c, !PT ;  /* 0x0000000809097212 */ /* 0x000fc600078e3cff */
[----:B------:R-:W-:-:S05]  /*aca0*/  IMAD.WIDE R8, R195, 0x2, R8 ;  /* 0x00000002c3087825 */ /* 0x000fca00078e0208 */
[----:B------:R0:W-:Y:S04]  /*acb0*/  STL [R1+0x300], R8 ;  /* 0x0003000801007387 */ /* 0x0001e80000100800 */
[----:B------:R1:W-:Y:S01]  /*acc0*/  STL [R1+0x290], R9 ;  /* 0x0002900901007387 */ /* 0x0003e20000100800 */
[----:B0-----:R-:W-:Y:S02]  /*acd0*/  IMAD.MOV.U32 R8, RZ, RZ, R214 ;  /* 0x000000ffff087224 */ /* 0x001fe400078e00d6 */
[----:B-1----:R-:W-:Y:S01]  /*ace0*/  IMAD.MOV.U32 R9, RZ, RZ, R251 ;  /* 0x000000ffff097224 */ /* 0x002fe200078e00fb */
[----:B------:R-:W4:Y:S04]  /*acf0*/  LDL.LU R214, [R1+0x38c] ;  /* 0x00038c0001d67983 */ /* 0x000f280000300800 */
[-C--:B------:R-:W-:Y:S01]  /*ad00*/  LOP3.LUT R9, R9, R8.reuse, RZ, 0x3c, !PT ;  /* 0x0000000809097212 */ /* 0x080fe200078e3cff */
[----:B--2---:R-:W-:Y:S01]  /*ad10*/  IMAD.MOV.U32 R10, RZ, RZ, R11 ;  /* 0x000000ffff0a7224 */ /* 0x004fe200078e000b */
[----:B------:R-:W2:Y:S02]  /*ad20*/  LDL.LU R251, [R1+0x388] ;  /* 0x0003880001fb7983 */ /* 0x000ea40000300800 */
[----:B------:R-:W-:Y:S01]  /*ad30*/  LOP3.LUT R8, R9, R8, RZ, 0x3c, !PT ;  /* 0x0000000809087212 */ /* 0x000fe200078e3cff */
[----:B---3--:R-:W-:-:S03]  /*ad40*/  IMAD.MOV.U32 R11, RZ, RZ, R250 ;  /* 0x000000ffff0b7224 */ /* 0x008fc600078e00fa */
[----:B------:R-:W-:Y:S01]  /*ad50*/  LOP3.LUT R9, R9, R8, RZ, 0x3c, !PT ;  /* 0x0000000809097212 */ /* 0x000fe200078e3cff */
[----:B------:R-:W-:-:S04]  /*ad60*/  IMAD.WIDE R10, R195, 0x2, R10 ;  /* 0x00000002c30a7825 */ /* 0x000fc800078e020a */
[----:B------:R-:W-:Y:S01]  /*ad70*/  IMAD.WIDE R8, R195, 0x2, R8 ;  /* 0x00000002c3087825 */ /* 0x000fe200078e0208 */
[----:B------:R-:W-:Y:S03]  /*ad80*/  STL [R1+0x294], R10 ;  /* 0x0002940a01007387 */ /* 0x000fe60000100800 */
[----:B------:R-:W-:Y:S02]  /*ad90*/  IMAD.MOV.U32 R250, RZ, RZ, R11 ;  /* 0x000000fffffa7224 */ /* 0x000fe400078e000b */
[----:B------:R-:W-:Y:S02]  /*ada0*/  IMAD.MOV.U32 R11, RZ, RZ, R3 ;  /* 0x000000ffff0b7224 */ /* 0x000fe400078e0003 */
[----:B------:R-:W3:Y:S04]  /*adb0*/  LDL.LU R3, [R1+0x384] ;  /* 0x0003840001037983 */ /* 0x000ee80000300800 */
[----:B------:R0:W-:Y:S04]  /*adc0*/  STL [R1+0x304], R8 ;  /* 0x0003040801007387 */ /* 0x0001e80000100800 */
[----:B------:R1:W-:Y:S04]  /*add0*/  STL [R1+0x298], R9 ;  /* 0x0002980901007387 */ /* 0x0003e80000100800 */
[----:B0-----:R-:W4:Y:S04]  /*ade0*/  LDL.LU R8, [R1+0x2a0] ;  /* 0x0002a00001087983 */ /* 0x001f280000300800 */
[----:B-1----:R-:W4:Y:S01]  /*adf0*/  LDL.LU R9, [R1+0x308] ;  /* 0x0003080001097983 */ /* 0x002f220000300800 */
[----:B------:R-:W-:-:S02]  /*ae00*/  IMAD.MOV.U32 R10, RZ, RZ, R11 ;  /* 0x000000ffff0a7224 */ /* 0x000fc400078e000b */
[----:B------:R-:W-:Y:S02]  /*ae10*/  IMAD.MOV.U32 R11, RZ, RZ, R252 ;  /* 0x000000ffff0b7224 */ /* 0x000fe400078e00fc */
[----:B------:R-:W-:-:S04]  /*ae20*/  IMAD.WIDE R10, R195, 0x2, R10 ;  /* 0x00000002c30a7825 */ /* 0x000fc800078e020a */
[----:B------:R-:W-:Y:S01]  /*ae30*/  IMAD.MOV.U32 R252, RZ, RZ, R11 ;  /* 0x000000fffffc7224 */ /* 0x000fe200078e000b */
[----:B------:R0:W-:Y:S04]  /*ae40*/  STL [R1+0x29c], R10 ;  /* 0x00029c0a01007387 */ /* 0x0001e80000100800 */
[----:B0-----:R-:W3:Y:S04]  /*ae50*/  LDL.LU R10, [R1+0x204] ;  /* 0x00020400010a7983 */ /* 0x001ee80000300800 */
[----:B------:R-:W3:Y:S01]  /*ae60*/  LDL.LU R11, [R1+0x2a4] ;  /* 0x0002a400010b7983 */ /* 0x000ee20000300800 */
[----:B------:R-:W-:-:S02]  /*ae70*/  IMAD.MOV.U32 R232, RZ, RZ, R12 ;  /* 0x000000ffffe87224 */ /* 0x000fc400078e000c */
[----:B------:R-:W-:-:S04]  /*ae80*/  IMAD.MOV.U32 R12, RZ, RZ, R234 ;  /* 0x000000ffff0c7224 */ /* 0x000fc800078e00ea */
[----:B------:R-:W-:-:S04]  /*ae90*/  IMAD.WIDE R12, R195, 0x2, R12 ;  /* 0x00000002c30c7825 */ /* 0x000fc800078e020c */
[----:B------:R-:W-:Y:S02]  /*aea0*/  IMAD.MOV.U32 R234, RZ, RZ, R12 ;  /* 0x000000ffffea7224 */ /* 0x000fe400078e000c */
[----:B------:R-:W-:Y:S02]  /*aeb0*/  IMAD.MOV.U32 R204, RZ, RZ, R13 ;  /* 0x000000ffffcc7224 */ /* 0x000fe400078e000d */
[----:B------:R-:W-:Y:S02]  /*aec0*/  IMAD.MOV.U32 R12, RZ, RZ, R237 ;  /* 0x000000ffff0c7224 */ /* 0x000fe400078e00ed */
[----:B------:R-:W-:Y:S02]  /*aed0*/  IMAD.MOV.U32 R13, RZ, RZ, R207 ;  /* 0x000000ffff0d7224 */ /* 0x000fe400078e00cf */
[----:B------:R-:W-:-:S04]  /*aee0*/  IMAD.WIDE R12, R195, 0x2, R12 ;  /* 0x00000002c30c7825 */ /* 0x000fc800078e020c */
[----:B------:R-:W-:Y:S02]  /*aef0*/  IMAD.MOV.U32 R237, RZ, RZ, R12 ;  /* 0x000000ffffed7224 */ /* 0x000fe400078e000c */
[----:B------:R-:W-:Y:S01]  /*af00*/  IMAD.MOV.U32 R207, RZ, RZ, R13 ;  /* 0x000000ffffcf7224 */ /* 0x000fe200078e000d */
[----:B----4-:R-:W-:-:S04]  /*af10*/  LOP3.LUT R9, R9, R8, RZ, 0x3c, !PT ;  /* 0x0000000809097212 */ /* 0x010fc800078e3cff */
[----:B------:R-:W-:-:S04]  /*af20*/  LOP3.LUT R8, R9, R8, RZ, 0x3c, !PT ;  /* 0x0000000809087212 */ /* 0x000fc800078e3cff */
[----:B------:R-:W-:-:S03]  /*af30*/  LOP3.LUT R9, R9, R8, RZ, 0x3c, !PT ;  /* 0x0000000809097212 */ /* 0x000fc600078e3cff */
[----:B------:R-:W-:-:S05]  /*af40*/  IMAD.WIDE R8, R195, 0x2, R8 ;  /* 0x00000002c3087825 */ /* 0x000fca00078e0208 */
[----:B------:R0:W-:Y:S04]  /*af50*/  STL [R1+0x308], R8 ;  /* 0x0003080801007387 */ /* 0x0001e80000100800 */
[----:B------:R1:W-:Y:S01]  /*af60*/  STL [R1+0x2a0], R9 ;  /* 0x0002a00901007387 */ /* 0x0003e20000100800 */
[----:B0-----:R-:W-:-:S03]  /*af70*/  IMAD.MOV.U32 R8, RZ, RZ, R14 ;  /* 0x000000ffff087224 */ /* 0x001fc600078e000e */
[----:B------:R-:W4:Y:S04]  /*af80*/  LDL.LU R14, [R1+0x380] ;  /* 0x00038000010e7983 */ /* 0x000f280000300800 */
[----:B-1----:R-:W4:Y:S01]  /*af90*/  LDL.LU R9, [R1+0x30c] ;  /* 0x00030c0001097983 */ /* 0x002f220000300800 */
        /* <DEDUP_REMOVED lines=30> */
[----:B--2---:R-:W-:Y:S02]  /*b180*/  IMAD.MOV.U32 R12, RZ, RZ, R251 ;  /* 0x000000ffff0c7224 */ /* 0x004fe400078e00fb */
[----:B------:R-:W-:Y:S02]  /*b190*/  IMAD.MOV.U32 R13, RZ, RZ, R214 ;  /* 0x000000ffff0d7224 */ /* 0x000fe400078e00d6 */
[----:B------:R-:W-:-:S04]  /*b1a0*/  IMAD.WIDE R12, R195, 0x2, R12 ;  /* 0x00000002c30c7825 */ /* 0x000fc800078e020c */
[----:B------:R-:W-:Y:S02]  /*b1b0*/  IMAD.MOV.U32 R251, RZ, RZ, R12 ;  /* 0x000000fffffb7224 */ /* 0x000fe400078e000c */
[----:B------:R-:W-:Y:S02]  /*b1c0*/  IMAD.MOV.U32 R214, RZ, RZ, R13 ;  /* 0x000000ffffd67224 */ /* 0x000fe400078e000d */
[----:B------:R-:W-:Y:S02]  /*b1d0*/  IMAD.MOV.U32 R12, RZ, RZ, R216 ;  /* 0x000000ffff0c7224 */ /* 0x000fe400078e00d8 */
[----:B------:R-:W-:Y:S01]  /*b1e0*/  IMAD.MOV.U32 R13, RZ, RZ, R215 ;  /* 0x000000ffff0d7224 */ /* 0x000fe200078e00d7 */
[----:B------:R-:W2:Y:S01]  /*b1f0*/  LDL.LU R216, [R1+0x37c] ;  /* 0x00037c0001d87983 */ /* 0x000ea20000300800 */
[----:B------:R-:W-:Y:S01]  /*b200*/  IMAD.WIDE R12, R195, 0x2, R12 ;  /* 0x00000002c30c7825 */ /* 0x000fe200078e020c */
[----:B---3--:R-:W-:-:S03]  /*b210*/  LOP3.LUT R11, R11, R10, RZ, 0x3c, !PT ;  /* 0x0000000a0b0b7212 */ /* 0x008fc600078e3cff */
[----:B------:R-:W-:Y:S01]  /*b220*/  IMAD.MOV.U32 R215, RZ, RZ, R13 ;  /* 0x000000ffffd77224 */ /* 0x000fe200078e000d */
[----:B------:R0:W-:Y:S01]  /*b230*/  STL [R1+0x200], R12 ;  /* 0x0002000c01007387 */ /* 0x0001e20000100800 */
[----:B------:R-:W-:-:S04]  /*b240*/  LOP3.LUT R10, R11, R10, RZ, 0x3c, !PT ;  /* 0x0000000a0b0a7212 */ /* 0x000fc800078e3cff */
[----:B------:R-:W-:Y:S01]  /*b250*/  LOP3.LUT R11, R11, R10, RZ, 0x3c, !PT ;  /* 0x0000000a0b0b7212 */ /* 0x000fe200078e3cff */
[----:B0-----:R-:W3:Y:S04]  /*b260*/  LDL.LU R12, [R1+0x310] ;  /* 0x00031000010c7983 */ /* 0x001ee80000300800 */
[----:B------:R-:W2:Y:S01]  /*b270*/  LDL.LU R13, [R1+0x208] ;  /* 0x00020800010d7983 */ /* 0x000ea20000300800 */
[----:B------:R-:W-:-:S05]  /*b280*/  IMAD.WIDE R10, R195, 0x2, R10 ;  /* 0x00000002c30a7825 */ /* 0x000fca00078e020a */
[----:B------:R0:W-:Y:S04]  /*b290*/  STL [R1+0x2a4], R10 ;  /* 0x0002a40a01007387 */ /* 0x0001e80000100800 */
[----:B------:R1:W-:Y:S01]  /*b2a0*/  STL [R1+0x204], R11 ;  /* 0x0002040b01007387 */ /* 0x0003e20000100800 */
[----:B0-----:R-:W-:-:S03]  /*b2b0*/  IMAD.MOV.U32 R10, RZ, RZ, R6 ;  /* 0x000000ffff0a7224 */ /* 0x001fc600078e0006 */
[----:B------:R-:W2:Y:S01]  /*b2c0*/  LDL.LU R6, [R1+0x378] ;  /* 0x0003780001067983 */ /* 0x000ea20000300800 */
[----:B-1----:R-:W-:-:S03]  /*b2d0*/  IMAD.MOV.U32 R11, RZ, RZ, R7 ;  /* 0x000000ffff0b7224 */ /* 0x002fc600078e0007 */
[----:B------:R-:W2:Y:S01]  /*b2e0*/  LDL.LU R7, [R1+0x374] ;  /* 0x0003740001077983 */ /* 0x000ea20000300800 */
[----:B----4-:R-:W-:-:S04]  /*b2f0*/  LOP3.LUT R9, R9, R8, RZ, 0x3c, !PT ;  /* 0x0000000809097212 */ /* 0x010fc800078e3cff */
[----:B------:R-:W-:-:S04]  /*b300*/  LOP3.LUT R8, R9, R8, RZ, 0x3c, !PT ;  /* 0x0000000809087212 */ /* 0x000fc800078e3cff */
[----:B------:R-:W-:-:S03]  /*b310*/  LOP3.LUT R9, R9, R8, RZ, 0x3c, !PT ;  /* 0x0000000809097212 */ /* 0x000fc600078e3cff */
[----:B------:R-:W-:-:S05]  /*b320*/  IMAD.WIDE R8, R195, 0x2, R8 ;  /* 0x00000002c3087825 */ /* 0x000fca00078e0208 */
[----:B------:R0:W-:Y:S04]  /*b330*/  STL [R1+0x30c], R8 ;  /* 0x00030c0801007387 */ /* 0x0001e80000100800 */
[----:B------:R3:W-:Y:S04]  /*b340*/  STL [R1+0x2a8], R9 ;  /* 0x0002a80901007387 */ /* 0x0007e80000100800 */
[----:B0-----:R-:W4:Y:S01]  /*b350*/  LDL.LU R8, [R1+0x2b0] ;  /* 0x0002b00001087983 */ /* 0x001f220000300800 */
[----:B------:R-:W-:-:S04]  /*b360*/  LOP3.LUT R11, R11, R10, RZ, 0x3c, !PT ;  /* 0x0000000a0b0b7212 */ /* 0x000fc800078e3cff */
[----:B------:R-:W-:-:S04]  /*b370*/  LOP3.LUT R10, R11, R10, RZ, 0x3c, !PT ;  /* 0x0000000a0b0a7212 */ /* 0x000fc800078e3cff */
[----:B------:R-:W-:-:S03]  /*b380*/  LOP3.LUT R11, R11, R10, RZ, 0x3c, !PT ;  /* 0x0000000a0b0b7212 */ /* 0x000fc600078e3cff */
[----:B------:R-:W-:-:S04]  /*b390*/  IMAD.WIDE R10, R195, 0x2, R10 ;  /* 0x00000002c30a7825 */ /* 0x000fc800078e020a */
[----:B---3--:R-:W-:Y:S02]  /*b3a0*/  IMAD.MOV.U32 R9, RZ, RZ, R12 ;  /* 0x000000ffff097224 */ /* 0x008fe400078e000c */
[----:B--2---:R-:W-:Y:S02]  /*b3b0*/  IMAD.MOV.U32 R12, RZ, RZ, R13 ;  /* 0x000000ffff0c7224 */ /* 0x004fe400078e000d */
[----:B------:R-:W-:Y:S02]  /*b3c0*/  IMAD.MOV.U32 R13, RZ, RZ, R216 ;  /* 0x000000ffff0d7224 */ /* 0x000fe400078e00d8 */
[----:B------:R-:W-:-:S05]  /*b3d0*/  IMAD.WIDE R12, R195, 0x2, R12 ;  /* 0x00000002c30c7825 */ /* 0x000fca00078e020c */
[----:B------:R-:W-:Y:S04]  /*b3e0*/  STL [R1+0x208], R12 ;  /* 0x0002080c01007387 */ /* 0x000fe80000100800 */
[----:B------:R0:W-:Y:S04]  /*b3f0*/  STL [R1+0x2ac], R10 ;  /* 0x0002ac0a01007387 */ /* 0x0001e80000100800 */
[----:B------:R1:W-:Y:S04]  /*b400*/  STL [R1+0x20c], R11 ;  /* 0x00020c0b01007387 */ /* 0x0003e80000100800 */
[----:B0-----:R-:W2:Y:S04]  /*b410*/  LDL.LU R10, [R1+0x214] ;  /* 0x00021400010a7983 */ /* 0x001ea80000300800 */
[----:B-1----:R-:W2:Y:S01]  /*b420*/  LDL.LU R11, [R1+0x2b4] ;  /* 0x0002b400010b7983 */ /* 0x002ea20000300800 */
[----:B----4-:R-:W-:-:S04]  /*b430*/  LOP3.LUT R9, R9, R8, RZ, 0x3c, !PT ;  /* 0x0000000809097212 */ /* 0x010fc800078e3cff */
[----:B------:R-:W-:-:S04]  /*b440*/  LOP3.LUT R8, R9, R8, RZ, 0x3c, !PT ;  /* 0x0000000809087212 */ /* 0x000fc800078e3cff */
[----:B------:R-:W-:-:S03]  /*b450*/  LOP3.LUT R9, R9, R8, RZ, 0x3c, !PT ;  /* 0x0000000809097212 */ /* 0x000fc600078e3cff */
[----:B------:R-:W-:-:S05]  /*b460*/  IMAD.WIDE R8, R195, 0x2, R8 ;  /* 0x00000002c3087825 */ /* 0x000fca00078e0208 */
[----:B------:R0:W-:Y:S04]  /*b470*/  STL [R1+0x310], R8 ;  /* 0x0003100801007387 */ /* 0x0001e80000100800 */
[----:B------:R1:W-:Y:S01]  /*b480*/  STL [R1+0x2b0], R9 ;  /* 0x0002b00901007387 */ /* 0x0003e20000100800 */
[----:B0-----:R-:W-:-:S03]  /*b490*/  IMAD.MOV.U32 R8, RZ, RZ, R218 ;  /* 0x000000ffff087224 */ /* 0x001fc600078e00da */
[----:B------:R-:W3:Y:S01]  /*b4a0*/  LDL.LU R218, [R1+0x370] ;  /* 0x0003700001da7983 */ /* 0x000ee20000300800 */
[----:B-1----:R-:W-:-:S03]  /*b4b0*/  IMAD.MOV.U32 R9, RZ, RZ, R196 ;  /* 0x000000ffff097224 */ /* 0x002fc600078e00c4 */
[----:B------:R-:W4:Y:S01]  /*b4c0*/  LDL.LU R196, [R1+0x36c] ;  /* 0x00036c0001c47983 */ /* 0x000f220000300800 */
[----:B------:R-:W-:Y:S02]  /*b4d0*/  IMAD.MOV.U32 R216, RZ, RZ, R13 ;  /* 0x000000ffffd87224 */ /* 0x000fe400078e000d */
[----:B------:R-:W-:Y:S02]  /*b4e0*/  IMAD.MOV.U32 R12, RZ, RZ, R2 ;  /* 0x000000ffff0c7224 */ /* 0x000fe400078e0002 */
[----:B------:R-:W-:Y:S01]  /*b4f0*/  IMAD.MOV.U32 R13, RZ, RZ, R217 ;  /* 0x000000ffff0d7224 */ /* 0x000fe200078e00d9 */
[-C--:B------:R-:W-:Y:S01]  /*b500*/  LOP3.LUT R9, R9, R8.reuse, RZ, 0x3c, !PT ;  /* 0x0000000809097212 */ /* 0x080fe200078e3cff */
[----:B------:R-:W3:Y:S01]  /*b510*/  LDL.LU R2, [R1+0x368] ;  /* 0x0003680001027983 */ /* 0x000ee20000300800 */
[----:B------:R-:W-:Y:S02]  /*b520*/  IMAD.WIDE R12, R195, 0x2, R12 ;  /* 0x00000002c30c7825 */ /* 0x000fe400078e020c */
[----:B------:R-:W-:-:S03]  /*b530*/  LOP3.LUT R8, R9, R8, RZ, 0x3c, !PT ;  /* 0x0000000809087212 */ /* 0x000fc600078e3cff */
[----:B------:R-:W-:Y:S01]  /*b540*/  STL [R1+0x210], R12 ;  /* 0x0002100c01007387 */ /* 0x000fe20000100800 */
[----:B------:R-:W-:-:S03]  /*b550*/  LOP3.LUT R9, R9, R8, RZ, 0x3c, !PT ;  /* 0x0000000809097212 */ /* 0x000fc600078e3cff */
[----:B------:R-:W-:Y:S01]  /*b560*/  IMAD.WIDE R8, R195, 0x2, R8 ;  /* 0x00000002c3087825 */ /* 0x000fe200078e0208 */
[----:B--2---:R-:W-:-:S04]  /*b570*/  LOP3.LUT R11, R11, R10, RZ, 0x3c, !PT ;  /* 0x0000000a0b0b7212 */ /* 0x004fc800078e3cff */
        /* <DEDUP_REMOVED lines=8> */
[----:B------:R0:W5:Y:S04]  /*b600*/  LDL.LU R14, [R1+0x360] ;  /* 0x00036000010e7983 */ /* 0x0001680000300800 */
[----:B------:R4:W-:Y:S04]  /*b610*/  STL [R1+0x314], R8 ;  /* 0x0003140801007387 */ /* 0x0009e80000100800 */
[----:B------:R3:W-:Y:S01]  /*b620*/  STL [R1+0x2b8], R9 ;  /* 0x0002b80901007387 */ /* 0x0007e20000100800 */
[----:B----4-:R-:W-:-:S03]  /*b630*/  IMAD.MOV.U32 R8, RZ, RZ, R196 ;  /* 0x000000ffff087224 */ /* 0x010fc600078e00c4 */
[----:B------:R-:W4:Y:S01]  /*b640*/  LDL.LU R196, [R1+0x35c] ;  /* 0x00035c0001c47983 */ /* 0x000f220000300800 */
[----:B------:R-:W-:Y:S01]  /*b650*/  WARPGROUP.ARRIVE ;  /* 0x00000000000079c5 */ /* 0x000fe20000000000 */
[----:B------:R-:W-:Y:S01]  /*b660*/  UMOV UR18, UR6 ;  /* 0x0000000600127c82 */ /* 0x000fe20008000000 */
[----:B------:R-:W-:-:S04]  /*b670*/  UMOV UR19, UR7 ;  /* 0x0000000700137c82 */ /* 0x000fc80008000000 */
[----:B------:R-:W-:Y:S01]  /*b680*/  HGMMA.64x256x16.F32 R24, gdesc[UR16].tnspA, R24, gsb0 ;  /* 0x23e00000101879f0 */ /* 0x000fe20008000818 */
[----:B---3--:R-:W-:Y:S01]  /*b690*/  IMAD.MOV.U32 R9, RZ, RZ, R2 ;  /* 0x000000ffff097224 */ /* 0x008fe200078e0002 */
[----:B------:R-:W-:Y:S01]  /*b6a0*/  LOP3.LUT R11, R11, R10, RZ, 0x3c, !PT ;  /* 0x0000000a0b0b7212 */ /* 0x000fe200078e3cff */
[----:B------:R-:W-:Y:S01]  /*b6b0*/  IMAD.MOV.U32 R217, RZ, RZ, R13 ;  /* 0x000000ffffd97224 */ /* 0x000fe200078e000d */
[----:B------:R-:W3:Y:S02]  /*b6c0*/  LDL.LU R2, [R1+0x358] ;  /* 0x0003580001027983 */ /* 0x000ee40000300800 */
[----:B------:R-:W-:Y:S02]  /*b6d0*/  LOP3.LUT R9, R9, R8, RZ, 0x3c, !PT ;  /* 0x0000000809097212 */ /* 0x000fe400078e3cff */
[----:B------:R-:W-:Y:S01]  /*b6e0*/  LOP3.LUT R10, R11, R10, RZ, 0x3c, !PT ;  /* 0x0000000a0b0a7212 */ /* 0x000fe200078e3cff */
[----:B------:R-:W-:Y:S01]  /*b6f0*/  IMAD.MOV.U32 R13, RZ, RZ, R218 ;  /* 0x000000ffff0d7224 */ /* 0x000fe200078e00da */
[----:B------:R-:W-:-:S02]  /*b700*/  LOP3.LUT R8, R9, R8, RZ, 0x3c, !PT ;  /* 0x0000000809087212 */ /* 0x000fc400078e3cff */
[----:B------:R-:W-:Y:S02]  /*b710*/  LOP3.LUT R11, R11, R10, RZ, 0x3c, !PT ;  /* 0x0000000a0b0b7212 */ /* 0x000fe400078e3cff */
[----:B------:R-:W-:Y:S01]  /*b720*/  LOP3.LUT R9, R9, R8, RZ, 0x3c, !PT ;  /* 0x0000000809097212 */ /* 0x000fe200078e3cff */
[----:B------:R-:W-:-:S04]  /*b730*/  IMAD.WIDE R10, R195, 0x2, R10 ;  /* 0x00000002c30a7825 */ /* 0x000fc800078e020a */
[----:B------:R-:W-:-:S04]  /*b740*/  IMAD.WIDE R8, R195, 0x2, R8 ;  /* 0x00000002c3087825 */ /* 0x000fc800078e0208 */
[----:B--2---:R-:W-:Y:S02]  /*b750*/  IMAD.MOV.U32 R12, RZ, RZ, R3 ;  /* 0x000000ffff0c7224 */ /* 0x004fe400078e0003 */
[----:B------:R-:W3:Y:S02]  /*b760*/  LDL.LU R3, [R1+0x354] ;  /* 0x0003540001037983 */ /* 0x000ee40000300800 */
[----:B------:R-:W-:-:S05]  /*b770*/  IMAD.WIDE R12, R195, 0x2, R12 ;  /* 0x00000002c30c7825 */ /* 0x000fca00078e020c */
[----:B------:R4:W-:Y:S01]  /*b780*/  STL [R1+0x218], R12 ;  /* 0x0002180c01007387 */ /* 0x0009e20000100800 */
[----:B------:R-:W-:Y:S01]  /*b790*/  UMOV UR22, UR10 ;  /* 0x0000000a00167c82 */ /* 0x000fe20008000000 */
[----:B------:R-:W-:Y:S01]  /*b7a0*/  UMOV UR23, UR11 ;  /* 0x0000000b00177c82 */ /* 0x000fe20008000000 */
[----:B----4-:R-:W-:Y:S02]  /*b7b0*/  IMAD.MOV.U32 R12, RZ, RZ, R196 ;  /* 0x000000ffff0c7224 */ /* 0x010fe400078e00c4 */
[----:B------:R-:W2:Y:S04]  /*b7c0*/  LDL.LU R196, [R1+0x350] ;  /* 0x0003500001c47983 */ /* 0x000ea80000300800 */
[----:B------:R-:W-:Y:S04]  /*b7d0*/  STL [R1+0x2bc], R10 ;  /* 0x0002bc0a01007387 */ /* 0x000fe80000100800 */
[----:B------:R-:W-:Y:S04]  /*b7e0*/  STL [R1+0x21c], R11 ;  /* 0x00021c0b01007387 */ /* 0x000fe80000100800 */
[----:B------:R-:W-:Y:S04]  /*b7f0*/  STL [R1+0x318], R8 ;  /* 0x0003180801007387 */ /* 0x000fe80000100800 */
[----:B------:R1:W-:Y:S04]  /*b800*/  STL [R1+0x2c0], R9 ;  /* 0x0002c00901007387 */ /* 0x0003e80000100800 */
[----:B-1----:R-:W4:Y:S01]  /*b810*/  LDL.LU R9, [R1+0x2c8] ;  /* 0x0002c80001097983 */ /* 0x002f220000300800 */
[----:B------:R-:W-:-:S03]  /*b820*/  IMAD.MOV.U32 R11, RZ, RZ, R6 ;  /* 0x000000ffff0b7224 */ /* 0x000fc600078e0006 */
[----:B------:R-:W4:Y:S01]  /*b830*/  LDL.LU R6, [R1+0x34c] ;  /* 0x00034c0001067983 */ /* 0x000f220000300800 */
[----:B------:R-:W-:Y:S02]  /*b840*/  WARPGROUP.DEPBAR.LE gsb0, 0x0 ;  /* 0x00008000000079c5 */ /* 0x000fe40000010000 */
[----:B------:R-:W-:-:S06]  /*b850*/  WARPGROUP.ARRIVE ;  /* 0x00000000000079c5 */ /* 0x000fcc0000000000 */
[----:B------:R-:W-:Y:S01]  /*b860*/  HGMMA.64x256x16.F32 R24, gdesc[UR20].tnspA, R24, gsb0 ;  /* 0x23e00000141879f0 */ /* 0x000fe20008000818 */
[----:B------:R-:W-:Y:S02]  /*b870*/  IMAD.MOV.U32 R218, RZ, RZ, R13 ;  /* 0x000000ffffda7224 */ /* 0x000fe400078e000d */
[----:B------:R-:W1:Y:S01]  /*b880*/  LDC R13, c[0x0][0x238] ;  /* 0x00008e00ff0d7b82 */ /* 0x000e620000000800 */
[----:B------:R-:W-:Y:S02]  /*b890*/  IMAD.MOV.U32 R10, RZ, RZ, R7 ;  /* 0x000000ffff0a7224 */ /* 0x000fe400078e0007 */
[----:B------:R-:W-:Y:S01]  /*b8a0*/  IMAD.MOV.U32 R8, RZ, RZ, R12 ;  /* 0x000000ffff087224 */ /* 0x000fe200078e000c */
[----:B------:R0:W5:Y:S01]  /*b8b0*/  LDL.LU R7, [R1+0x348] ;  /* 0x0003480001077983 */ /* 0x0001620000300800 */
[----:B------:R-:W-:-:S05]  /*b8c0*/  IMAD.WIDE R10, R195, 0x2, R10 ;  /* 0x00000002c30a7825 */ /* 0x000fca00078e020a */
[----:B------:R-:W-:Y:S04]  /*b8d0*/  STL [R1+0x2c4], R10 ;  /* 0x0002c40a01007387 */ /* 0x000fe80000100800 */
[----:B------:R-:W-:Y:S01]  /*b8e0*/  STL [R1+0x220], R11 ;  /* 0x0002200b01007387 */ /* 0x000fe20000100800 */
[----:B-1----:R-:W-:-:S04]  /*b8f0*/  IMAD.SHL.U32 R13, R13, 0x20, RZ ;  /* 0x000000200d0d7824 */ /* 0x002fc800078e00ff */
[----:B---3--:R-:W-:-:S04]  /*b900*/  IMAD.WIDE R2, R13, 0x2, R2 ;  /* 0x000000020d027825 */ /* 0x008fc800078e0202 */
[----:B--2---:R-:W-:-:S05]  /*b910*/  VIADD R196, R196, 0xffffffff ;  /* 0xffffffffc4c47836 */ /* 0x004fca0000000000 */
[----:B------:R-:W-:Y:S01]  /*b920*/  ISETP.NE.U32.AND P0, PT, R196, RZ, PT ;  /* 0x000000ffc400720c */ /* 0x000fe20003f05070 */
[----:B----4-:R-:W-:-:S05]  /*b930*/  IMAD.WIDE R8, R195, 0x2, R8 ;  /* 0x00000002c3087825 */ /* 0x010fca00078e0208 */
[----:B------:R1:W-:Y:S04]  /*b940*/  STL [R1+0x31c], R8 ;  /* 0x00031c0801007387 */ /* 0x0003e80000100800 */
[----:B------:R0:W-:Y:S01]  /*b950*/  STL [R1+0x2c8], R9 ;  /* 0x0002c80901007387 */ /* 0x0001e20000100800 */
[----:B------:R-:W-:Y:S02]  /*b960*/  WARPGROUP.DEPBAR.LE gsb0, 0x0 ;  /* 0x00008000000079c5 */ /* 0x000fe40000010000 */
[----:B------:R-:W-:Y:S02]  /*b970*/  VIADD R6, R6, 0xffffffe0 ;  /* 0xffffffe006067836 */ /* 0x000fe40000000000 */
[----:B-1----:R-:W-:Y:S02]  /*b980*/  IMAD.MOV.U32 R8, RZ, RZ, R2 ;  /* 0x000000ffff087224 */ /* 0x002fe400078e0002 */
[----:B------:R-:W-:Y:S01]  /*b990*/  IMAD.MOV.U32 R2, RZ, RZ, R3 ;  /* 0x000000ffff027224 */ /* 0x000fe200078e0003 */
[----:B------:R-:W-:Y:S06]  /*b9a0*/  @P0 BRA `(.L_x_1) ;  /* 0xffffffa000d80947 */ /* 0x000fec000383ffff */
[----:B------:R1:W-:Y:S04]  /*b9b0*/  STL [R1+0x34c], R16 ;  /* 0x00034c1001007387 */ /* 0x0003e80000100800 */
[----:B-1----:R-:W2:Y:S04]  /*b9c0*/  LDL.LU R16, [R1+0x1fc] ;  /* 0x0001fc0001107983 */ /* 0x002ea80000300800 */
[----:B-----5:R1:W-:Y:S04]  /*b9d0*/  STL [R1+0x348], R7 ;  /* 0x0003480701007387 */ /* 0x0203e80000100800 */
[----:B-1----:R-:W3:Y:S04]  /*b9e0*/  LDL.LU R7, [R1+0x1f4] ;  /* 0x0001f40001077983 */ /* 0x002ee80000300800 */
[----:B------:R-:W4:Y:S04]  /*b9f0*/  LDL.LU R14, [R1+0x1e8] ;  /* 0x0001e800010e7983 */ /* 0x000f280000300800 */
        /* <DEDUP_REMOVED lines=64> */
[----:B------:R-:W4:Y:S01]  /*be00*/  LDL.LU R3, [R1+0xe4] ;  /* 0x0000e40001037983 */ /* 0x000f220000300800 */
[----:B------:R-:W-:-:S03]  /*be10*/  F2FP.F16.F32.PACK_AB R151, R151, R150 ;  /* 0x000000969797723e */ /* 0x000fc600000000ff */
[----:B0-----:R-:W4:Y:S01]  /*be20*/  LDL.LU R9, [R1+0xe0] ;  /* 0x0000e00001097983 */ /* 0x001f220000300800 */
[----:B------:R-:W-:-:S03]  /*be30*/  F2FP.F16.F32.PACK_AB R150, R149, R148 ;  /* 0x000000949596723e */ /* 0x000fc600000000ff */
[----:B------:R-:W4:Y:S04]  /*be40*/  LDL.LU R10, [R1+0xdc] ;  /* 0x0000dc00010a7983 */ /* 0x000f280000300800 */
[----:B------:R-:W4:Y:S04]  /*be50*/  LDL.LU R11, [R1+0xd8] ;  /* 0x0000d800010b7983 */ /* 0x000f280000300800 */
[----:B------:R-:W4:Y:S04]  /*be60*/  LDL.LU R12, [R1+0xd4] ;  /* 0x0000d400010c7983 */ /* 0x000f280000300800 */
[----:B------:R-:W4:Y:S04]  /*be70*/  LDL.LU R13, [R1+0xd0] ;  /* 0x0000d000010d7983 */ /* 0x000f280000300800 */
[----:B------:R-:W2:Y:S04]  /*be80*/  LDL.LU R149, [R1+0x1f8] ;  /* 0x0001f80001957983 */ /* 0x000ea80000300800 */
[----:B------:R-:W3:Y:S01]  /*be90*/  LDL.LU R148, [R1+0x1f0] ;  /* 0x0001f00001947983 */ /* 0x000ee20000300800 */
[----:B------:R-:W-:-:S02]  /*bea0*/  F2FP.F16.F32.PACK_AB R147, R147, R146 ;  /* 0x000000929393723e */ /* 0x000fc400000000ff */
[----:B------:R-:W-:Y:S02]  /*beb0*/  F2FP.F16.F32.PACK_AB R146, R145, R144 ;  /* 0x000000909192723e */ /* 0x000fe400000000ff */
[----:B--2---:R-:W-:Y:S02]  /*bec0*/  F2FP.F16.F32.PACK_AB R149, R16, R149 ;  /* 0x000000951095723e */ /* 0x004fe400000000ff */
[----:B------:R-:W2:Y:S01]  /*bed0*/  LDL.LU R16, [R1+0x34c] ;  /* 0x00034c0001107983 */ /* 0x000ea20000300800 */
[----:B---3--:R-:W-:-:S03]  /*bee0*/  F2FP.F16.F32.PACK_AB R148, R7, R148 ;  /* 0x000000940794723e */ /* 0x008fc600000000ff */
[----:B------:R1:W5:Y:S04]  /*bef0*/  LDL.LU R7, [R1+0x348] ;  /* 0x0003480001077983 */ /* 0x0003680000300800 */
[----:B------:R-:W3:Y:S01]  /*bf00*/  LDL.LU R145, [R1+0x1ec] ;  /* 0x0001ec0001917983 */ /* 0x000ee20000300800 */
[----:B------:R-:W-:Y:S02]  /*bf10*/  F2FP.F16.F32.PACK_AB R143, R143, R142 ;  /* 0x0000008e8f8f723e */ /* 0x000fe400000000ff */
[----:B------:R-:W-:Y:S02]  /*bf20*/  F2FP.F16.F32.PACK_AB R139, R139, R138 ;  /* 0x0000008a8b8b723e */ /* 0x000fe400000000ff */
[----:B------:R-:W-:Y:S02]  /*bf30*/  F2FP.F16.F32.PACK_AB R135, R135, R134 ;  /* 0x000000868787723e */ /* 0x000fe400000000ff */
[----:B------:R-:W-:-:S02]  /*bf40*/  F2FP.F16.F32.PACK_AB R131, R131, R130 ;  /* 0x000000828383723e */ /* 0x000fc400000000ff */
[----:B------:R-:W-:Y:S02]  /*bf50*/  F2FP.F16.F32.PACK_AB R127, R127, R126 ;  /* 0x0000007e7f7f723e */ /* 0x000fe400000000ff */
[----:B------:R-:W-:Y:S02]  /*bf60*/  F2FP.F16.F32.PACK_AB R123, R123, R122 ;  /* 0x0000007a7b7b723e */ /* 0x000fe400000000ff */
        /* <DEDUP_REMOVED lines=54> */
[----:B----4-:R-:W-:Y:S02]  /*c2d0*/  F2FP.F16.F32.PACK_AB R144, R5, R8 ;  /* 0x000000080590723e */ /* 0x010fe400000000ff */
        /* <DEDUP_REMOVED lines=59> */
[----:B--2---:R-:W-:Y:S02]  /*c690*/  F2FP.F16.F32.PACK_AB R24, R16, R15 ;  /* 0x0000000f1018723e */ /* 0x004fe400000000ff */
[----:B-1-3--:R-:W-:-:S07]  /*c6a0*/  F2FP.F16.F32.PACK_AB R145, R145, R14 ;  /* 0x0000000e9191723e */ /* 0x00afce00000000ff */
.L_x_0:
[----:B------:R-:W2:Y:S01]  /*c6b0*/  LDL.LU R6, [R1+0x328] ;  /* 0x0003280001067983 */ /* 0x000ea20000300800 */
[----:B------:R-:W-:Y:S01]  /*c6c0*/  ULDC.64 UR6, c[0x0][0x228] ;  /* 0x00008a0000067ab9 */ /* 0x000fe20000000a00 */
[----:B-----5:R-:W-:Y:S01]  /*c6d0*/  VIADD R5, R7, 0x1 ;  /* 0x0000000107057836 */ /* 0x020fe20000000000 */
[----:B------:R-:W-:Y:S01]  /*c6e0*/  ULDC UR4, c[0x0][0x22c] ;  /* 0x00008b0000047ab9 */ /* 0x000fe20000000800 */
[----:B------:R-:W1:Y:S01]  /*c6f0*/  S2R R4, SR_TID.X ;  /* 0x0000000000047919 */ /* 0x000e620000002100 */
[----:B------:R-:W-:Y:S01]  /*c700*/  ULDC UR5, c[0x0][0x22c] ;  /* 0x00008b0000057ab9 */ /* 0x000fe20000000800 */
[----:B------:R-:W3:Y:S01]  /*c710*/  S2R R8, SR_TID.X ;  /* 0x0000000000087919 */ /* 0x000ee20000002100 */
[C---:B-1----:R-:W-:Y:S02]  /*c720*/  IMAD.SHL.U32 R0, R4.reuse, 0x10, RZ ;  /* 0x0000001004007824 */ /* 0x042fe400078e00ff */
[----:B------:R-:W-:Y:S01]  /*c730*/  IMAD.SHL.U32 R2, R4, 0x40, RZ ;  /* 0x0000004004027824 */ /* 0x000fe200078e00ff */
[----:B---3--:R-:W-:-:S02]  /*c740*/  LOP3.LUT R8, R8, 0x7f, RZ, 0xc0, !PT ;  /* 0x0000007f08087812 */ /* 0x008fc400078ec0ff */
[----:B------:R-:W-:Y:S02]  /*c750*/  LOP3.LUT R0, R0, 0xf0, RZ, 0xc0, !PT ;  /* 0x000000f000007812 */ /* 0x000fe400078ec0ff */
[----:B------:R-:W-:Y:S01]  /*c760*/  LOP3.LUT R3, R2, 0x400, RZ, 0xc0, !PT ;  /* 0x0000040002037812 */ /* 0x000fe200078ec0ff */
[----:B------:R-:W-:-:S03]  /*c770*/  VIADD R2, R7, 0x3 ;  /* 0x0000000307027836 */ /* 0x000fc60000000000 */
[----:B------:R-:W-:Y:S01]  /*c780*/  IADD3 R3, R3, UR12, R0 ;  /* 0x0000000c03037c10 */ /* 0x000fe2000fffe000 */
[----:B------:R-:W-:Y:S02]  /*c790*/  IMAD.SHL.U32 R0, R4, 0x8, RZ ;  /* 0x0000000804007824 */ /* 0x000fe400078e00ff */
[----:B------:R-:W-:-:S03]  /*c7a0*/  VIADD R4, R7, 0x2 ;  /* 0x0000000207047836 */ /* 0x000fc60000000000 */
[----:B------:R-:W-:Y:S01]  /*c7b0*/  LOP3.LUT R0, R0, 0x300, RZ, 0xc0, !PT ;  /* 0x0000030000007812 */ /* 0x000fe200078ec0ff */
[----:B------:R-:W-:Y:S01]  /*c7c0*/  BAR.SYNC.DEFER_BLOCKING 0x0 ;  /* 0x0000000000007b1d */ /* 0x000fe20000010000 */
[----:B--2---:R-:W-:-:S05]  /*c7d0*/  ISETP.GE.AND P0, PT, R6, UR6, PT ;  /* 0x0000000606007c0c */ /* 0x004fca000bf06270 */
[----:B------:R-:W-:Y:S01]  /*c7e0*/  ULDC UR6, c[0x0][0x248] ;  /* 0x0000920000067ab9 */ /* 0x000fe20000000800 */
[----:B------:R-:W-:Y:S01]  /*c7f0*/  ISETP.LT.AND P5, PT, R5, UR4, !P0 ;  /* 0x0000000405007c0c */ /* 0x000fe2000c7a1270 */
[----:B------:R-:W-:Y:S01]  /*c800*/  ULDC UR4, c[0x0][0x22c] ;  /* 0x00008b0000047ab9 */ /* 0x000fe20000000800 */
[----:B------:R-:W-:Y:S01]  /*c810*/  ISETP.LT.AND P1, PT, R2, UR5, !P0 ;  /* 0x0000000502007c0c */ /* 0x000fe2000c721270 */
[C---:B------:R-:W-:Y:S01]  /*c820*/  VIADD R2, R7.reuse, 0x4 ;  /* 0x0000000407027836 */ /* 0x040fe20000000000 */
[----:B------:R-:W-:Y:S01]  /*c830*/  ISETP.LT.AND P2, PT, R4, UR4, !P0 ;  /* 0x0000000404007c0c */ /* 0x000fe2000c741270 */
[----:B------:R-:W-:Y:S01]  /*c840*/  IMAD.IADD R4, R0, 0x1, R3 ;  /* 0x0000000100047824 */ /* 0x000fe200078e0203 */
[----:B------:R-:W-:Y:S01]  /*c850*/  LEA R0, R8, UR12, 0x4 ;  /* 0x0000000c08007c11 */ /* 0x000fe2000f8e20ff */
[----:B------:R-:W-:Y:S01]  /*c860*/  ULDC UR4, c[0x0][0x22c] ;  /* 0x00008b0000047ab9 */ /* 0x000fe20000000800 */
[C---:B------:R-:W-:Y:S01]  /*c870*/  IMAD R5, R7.reuse, UR6, RZ ;  /* 0x0000000607057c24 */ /* 0x040fe2000f8e02ff */
[----:B------:R-:W-:Y:S01]  /*c880*/  ISETP.LT.AND P3, PT, R2, UR4, !P0 ;  /* 0x0000000402007c0c */ /* 0x000fe2000c761270 */
[----:B------:R-:W-:Y:S01]  /*c890*/  STSM.16.M88.4 [R4], R24 ;  /* 0x0000001804007844 */ /* 0x000fe20000000200 */
[----:B------:R-:W-:Y:S01]  /*c8a0*/  ULDC UR4, c[0x0][0x244] ;  /* 0x0000910000047ab9 */ /* 0x000fe20000000800 */
[----:B------:R-:W-:Y:S01]  /*c8b0*/  BAR.SYNC.DEFER_BLOCKING 0x0 ;  /* 0x0000000000007b1d */ /* 0x000fe20000010000 */
[----:B------:R-:W-:Y:S01]  /*c8c0*/  IMAD R3, R6, UR4, RZ ;  /* 0x0000000406037c24 */ /* 0x000fe2000f8e02ff */
[----:B------:R-:W-:-:S04]  /*c8d0*/  ISETP.LT.AND P4, PT, R7, UR7, !P0 ;  /* 0x0000000707007c0c */ /* 0x000fc8000c781270 */
[----:B------:R-:W-:Y:S01]  /*c8e0*/  ULDC.64 UR4, c[0x0][0x220] ;  /* 0x0000880000047ab9 */ /* 0x000fe20000000a00 */
[----:B------:R-:W-:Y:S01]  /*c8f0*/  ULDC UR6, c[0x0][0x248] ;  /* 0x0000920000067ab9 */ /* 0x000fe20000000800 */
[----:B------:R-:W-:Y:S01]  /*c900*/  LEA R2, P6, R3, UR4, 0x1 ;  /* 0x0000000403027c11 */ /* 0x000fe2000f8c08ff */
[----:B------:R-:W-:Y:S01]  /*c910*/  ULDC UR4, c[0x0][0x248] ;  /* 0x0000920000047ab9 */ /* 0x000fe20000000800 */
[----:B------:R-:W-:Y:S01]  /*c920*/  ULDC UR7, c[0x0][0x22c] ;  /* 0x00008b0000077ab9 */ /* 0x000fe20000000800 */
[----:B------:R-:W-:Y:S01]  /*c930*/  VIADD R6, R5, UR4 ;  /* 0x0000000405067c36 */ /* 0x000fe20008000000 */
[----:B------:R-:W-:Y:S01]  /*c940*/  LEA.HI.X.SX32 R3, R3, UR5, 0x1, P6 ;  /* 0x0000000503037c11 */ /* 0x000fe2000b0f0eff */
[----:B------:R-:W-:Y:S01]  /*c950*/  ULDC UR4, c[0x0][0x248] ;  /* 0x0000920000047ab9 */ /* 0x000fe20000000800 */
[----:B------:R-:W-:Y:S01]  /*c960*/  ULDC UR5, c[0x0][0x22c] ;  /* 0x00008b0000057ab9 */ /* 0x000fe20000000800 */
[----:B------:R-:W1:Y:S01]  /*c970*/  LDS.128 R8, [R0] ;  /* 0x0000000000087984 */ /* 0x000e620000000c00 */
[----:B------:R-:W-:Y:S06]  /*c980*/  BAR.SYNC.DEFER_BLOCKING 0x0 ;  /* 0x0000000000007b1d */ /* 0x000fec0000010000 */
[----:B------:R-:W-:Y:S02]  /*c990*/  STSM.16.M88.4 [R4], R28 ;  /* 0x0000001c04007844 */ /* 0x000fe40000000200 */
[----:B------:R-:W-:Y:S06]  /*c9a0*/  BAR.SYNC.DEFER_BLOCKING 0x0 ;  /* 0x0000000000007b1d */ /* 0x000fec0000010000 */
[----:B------:R-:W2:Y:S02]  /*c9b0*/  LDS.128 R12, [R0] ;  /* 0x00000000000c7984 */ /* 0x000ea40000000c00 */
[----:B------:R-:W-:Y:S06]  /*c9c0*/  BAR.SYNC.DEFER_BLOCKING 0x0 ;  /* 0x0000000000007b1d */ /* 0x000fec0000010000 */
[----:B------:R-:W-:Y:S02]  /*c9d0*/  STSM.16.M88.4 [R4], R32 ;  /* 0x0000002004007844 */ /* 0x000fe40000000200 */
[----:B------:R-:W-:Y:S06]  /*c9e0*/  BAR.SYNC.DEFER_BLOCKING 0x0 ;  /* 0x0000000000007b1d */ /* 0x000fec0000010000 */
[----:B0-----:R-:W0:Y:S02]  /*c9f0*/  LDS.128 R16, [R0] ;  /* 0x0000000000107984 */ /* 0x001e240000000c00 */
[----:B------:R-:W-:Y:S06]  /*ca00*/  BAR.SYNC.DEFER_BLOCKING 0x0 ;  /* 0x0000000000007b1d */ /* 0x000fec0000010000 */
[----:B------:R-:W-:Y:S02]  /*ca10*/  STSM.16.M88.4 [R4], R36 ;  /* 0x0000002404007844 */ /* 0x000fe40000000200 */
[----:B------:R-:W-:Y:S06]  /*ca20*/  BAR.SYNC.DEFER_BLOCKING 0x0 ;  /* 0x0000000000007b1d */ /* 0x000fec0000010000 */
[----:B------:R-:W3:Y:S02]  /*ca30*/  LDS.128 R20, [R0] ;  /* 0x0000000000147984 */ /* 0x000ee40000000c00 */
[----:B------:R-:W-:Y:S06]  /*ca40*/  BAR.SYNC.DEFER_BLOCKING 0x0 ;  /* 0x0000000000007b1d */ /* 0x000fec0000010000 */
[----:B------:R-:W-:Y:S02]  /*ca50*/  STSM.16.M88.4 [R4], R40 ;  /* 0x0000002804007844 */ /* 0x000fe40000000200 */
[----:B------:R-:W-:Y:S06]  /*ca60*/  BAR.SYNC.DEFER_BLOCKING 0x0 ;  /* 0x0000000000007b1d */ /* 0x000fec0000010000 */
[----:B------:R-:W4:Y:S02]  /*ca70*/  LDS.128 R24, [R0] ;  /* 0x0000000000187984 */ /* 0x000f240000000c00 */
        /* <DEDUP_REMOVED lines=89> */
[----:B------:R1:W-:Y:S02]  /*d010*/  STSM.16.M88.4 [R4], R132 ;  /* 0x0000008404007844 */ /* 0x0003e40000000200 */
[----:B------:R-:W-:Y:S01]  /*d020*/  BAR.SYNC.DEFER_BLOCKING 0x0 ;  /* 0x0000000000007b1d */ /* 0x000fe20000010000 */
[----:B-1----:R-:W-:-:S04]  /*d030*/  LEA R132, P6, R5, R2, 0x1 ;  /* 0x0000000205847211 */ /* 0x002fc800078c08ff */
[----:B------:R-:W-:Y:S01]  /*d040*/  LEA.HI.X.SX32 R133, R5, R3, 0x1, P6 ;  /* 0x0000000305857211 */ /* 0x000fe200030f0eff */
[----:B------:R-:W-:Y:S01]  /*d050*/  VIADD R5, R7, 0x5 ;  /* 0x0000000507057836 */ /* 0x000fe20000000000 */
[----:B------:R-:W-:-:S04]  /*d060*/  LEA R134, P6, R6, R2, 0x1 ;  /* 0x0000000206867211 */ /* 0x000fc800078c08ff */
[C---:B------:R-:W-:Y:S01]  /*d070*/  LEA.HI.X.SX32 R135, R6.reuse, R3, 0x1, P6 ;  /* 0x0000000306877211 */ /* 0x040fe200030f0eff */
[----:B------:R-:W1:Y:S01]  /*d080*/  LDS.128 R116, [R0] ;  /* 0x0000000000747984 */ /* 0x000e620000000c00 */
[----:B------:R-:W-:Y:S06]  /*d090*/  BAR.SYNC.DEFER_BLOCKING 0x0 ;  /* 0x0000000000007b1d */ /* 0x000fec0000010000 */
[----:B------:R2:W-:Y:S02]  /*d0a0*/  STSM.16.M88.4 [R4], R136 ;  /* 0x0000008804007844 */ /* 0x0005e40000000200 */
[----:B------:R-:W-:Y:S01]  /*d0b0*/  BAR.SYNC.DEFER_BLOCKING 0x0 ;  /* 0x0000000000007b1d */ /* 0x000fe20000010000 */
[----:B--2---:R-:W-:Y:S01]  /*d0c0*/  VIADD R136, R6, UR4 ;  /* 0x0000000406887c36 */ /* 0x004fe20008000000 */
[----:B------:R-:W-:-:S04]  /*d0d0*/  PRMT R137, R8, 0x7632, R137 ;  /* 0x0000763208897816 */ /* 0x000fc80000000089 */
[----:B------:R-:W-:Y:S01]  /*d0e0*/  ULDC UR4, c[0x0][0x248] ;  /* 0x0000920000047ab9 */ /* 0x000fe20000000800 */
[----:B------:R-:W-:Y:S01]  /*d0f0*/  VIADD R6, R7, 0x6 ;  /* 0x0000000607067836 */ /* 0x000fe20000000000 */
[----:B------:R-:W2:Y:S01]  /*d100*/  LDS.128 R120, [R0] ;  /* 0x0000000000787984 */ /* 0x000ea20000000c00 */
[----:B------:R-:W-:Y:S06]  /*d110*/  BAR.SYNC.DEFER_BLOCKING 0x0 ;  /* 0x0000000000007b1d */ /* 0x000fec0000010000 */
[----:B------:R-:W-:Y:S02]  /*d120*/  STSM.16.M88.4 [R4], R140 ;  /* 0x0000008c04007844 */ /* 0x000fe40000000200 */
[----:B------:R-:W-:Y:S06]  /*d130*/  BAR.SYNC.DEFER_BLOCKING 0x0 ;  /* 0x0000000000007b1d */ /* 0x000fec0000010000 */
[----:B------:R-:W2:Y:S02]  /*d140*/  LDS.128 R124, [R0] ;  /* 0x00000000007c7984 */ /* 0x000ea40000000c00 */
[----:B------:R-:W-:Y:S06]  /*d150*/  BAR.SYNC.DEFER_BLOCKING 0x0 ;  /* 0x0000000000007b1d */ /* 0x000fec0000010000 */
[----:B------:R-:W-:Y:S02]  /*d160*/  STSM.16.M88.4 [R4], R144 ;  /* 0x0000009004007844 */ /* 0x000fe40000000200 */
[----:B------:R-:W-:Y:S06]  /*d170*/  BAR.SYNC.DEFER_BLOCKING 0x0 ;  /* 0x0000000000007b1d */ /* 0x000fec0000010000 */
[----:B------:R-:W2:Y:S02]  /*d180*/  LDS.128 R128, [R0] ;  /* 0x0000000000807984 */ /* 0x000ea40000000c00 */
[----:B------:R-:W-:Y:S06]  /*d190*/  BAR.SYNC.DEFER_BLOCKING 0x0 ;  /* 0x0000000000007b1d */ /* 0x000fec0000010000 */
[----:B------:R0:W-:Y:S02]  /*d1a0*/  STSM.16.M88.4 [R4], R148 ;  /* 0x0000009404007844 */ /* 0x0001e40000000200 */
[----:B------:R-:W-:Y:S01]  /*d1b0*/  BAR.SYNC.DEFER_BLOCKING 0x0 ;  /* 0x0000000000007b1d */ /* 0x000fe20000010000 */
[----:B0-----:R-:W-:-:S05]  /*d1c0*/  LEA R4, P6, R136, R2, 0x1 ;  /* 0x0000000288047211 */ /* 0x001fca00078c08ff */
[----:B------:R0:W-:Y:S01]  /*d1d0*/  @P4 STG.E.U16 desc[UR14][R132.64], R8 ;  /* 0x0000000884004986 */ /* 0x0001e2000c10150e */
[----:B------:R-:W-:Y:S01]  /*d1e0*/  ISETP.LT.AND P4, PT, R5, UR5, !P0 ;  /* 0x0000000505007c0c */ /* 0x000fe2000c781270 */
[----:B------:R-:W-:Y:S01]  /*d1f0*/  ULDC UR5, c[0x0][0x22c] ;  /* 0x00008b0000057ab9 */ /* 0x000fe20000000800 */
[C---:B------:R-:W-:Y:S01]  /*d200*/  LEA.HI.X.SX32 R5, R136.reuse, R3, 0x1, P6 ;  /* 0x0000000388057211 */ /* 0x040fe200030f0eff */
[----:B------:R-:W-:Y:S01]  /*d210*/  VIADD R136, R136, UR4 ;  /* 0x0000000488887c36 */ /* 0x000fe20008000000 */
[----:B------:R3:W-:Y:S01]  /*d220*/  @P5 STG.E.U16 desc[UR14][R134.64], R137 ;  /* 0x0000008986005986 */ /* 0x0007e2000c10150e */
[----:B------:R-:W-:Y:S01]  /*d230*/  ISETP.LT.AND P5, PT, R6, UR5, !P0 ;  /* 0x0000000506007c0c */ /* 0x000fe2000c7a1270 */
[----:B------:R-:W-:Y:S01]  /*d240*/  ULDC UR4, c[0x0][0x248] ;  /* 0x0000920000047ab9 */ /* 0x000fe20000000800 */
[----:B------:R-:W-:Y:S01]  /*d250*/  ULDC UR5, c[0x0][0x22c] ;  /* 0x00008b0000057ab9 */ /* 0x000fe20000000800 */
[----:B------:R4:W-:Y:S01]  /*d260*/  @P2 STG.E.U16 desc[UR14][R4.64], R9 ;  /* 0x0000000904002986 */ /* 0x0009e2000c10150e */
[C---:B------:R-:W-:Y:S01]  /*d270*/  VIADD R6, R136.reuse, UR4 ;  /* 0x0000000488067c36 */ /* 0x040fe20008000000 */
[----:B------:R-:W-:Y:S01]  /*d280*/  ULDC UR4, c[0x0][0x22c] ;  /* 0x00008b0000047ab9 */ /* 0x000fe20000000800 */
[----:B0-----:R-:W-:Y:S01]  /*d290*/  LEA R132, P2, R136, R2, 0x1 ;  /* 0x0000000288847211 */ /* 0x001fe200078408ff */
[----:B------:R-:W-:-:S03]  /*d2a0*/  VIADD R8, R7, 0x7 ;  /* 0x0000000707087836 */ /* 0x000fc60000000000 */
[-C--:B------:R-:W-:Y:S02]  /*d2b0*/  LEA.HI.X.SX32 R133, R136, R3.reuse, 0x1, P2 ;  /* 0x0000000388857211 */ /* 0x080fe400010f0eff */
[----:B---3--:R-:W-:Y:S02]  /*d2c0*/  PRMT R135, R9, 0x7632, R135 ;  /* 0x0000763209877816 */ /* 0x008fe40000000087 */
[----:B------:R-:W-:Y:S01]  /*d2d0*/  ISETP.LT.AND P2, PT, R8, UR5, !P0 ;  /* 0x0000000508007c0c */ /* 0x000fe2000c741270 */
[C---:B------:R-:W-:Y:S01]  /*d2e0*/  VIADD R8, R7.reuse, 0x8 ;  /* 0x0000000807087836 */ /* 0x040fe20000000000 */
[----:B------:R-:W-:Y:S01]  /*d2f0*/  LEA R134, P6, R6, R2, 0x1 ;  /* 0x0000000206867211 */ /* 0x000fe200078c08ff */
[----:B------:R0:W-:Y:S01]  /*d300*/  @P1 STG.E.U16 desc[UR14][R132.64], R135 ;  /* 0x0000008784001986 */ /* 0x0001e2000c10150e */
[C---:B----4-:R-:W-:Y:S01]  /*d310*/  VIADD R5, R7.reuse, 0x9 ;  /* 0x0000000907057836 */ /* 0x050fe20000000000 */
[----:B------:R-:W-:Y:S01]  /*d320*/  PRMT R9, R10, 0x7632, R9 ;  /* 0x000076320a097816 */ /* 0x000fe20000000009 */
[----:B------:R-:W-:Y:S01]  /*d330*/  ULDC UR5, c[0x0][0x22c] ;  /* 0x00008b0000057ab9 */ /* 0x000fe20000000800 */
[----:B------:R-:W-:Y:S01]  /*d340*/  ISETP.LT.AND P1, PT, R8, UR4, !P0 ;  /* 0x0000000408007c0c */ /* 0x000fe2000c721270 */
[----:B------:R-:W-:Y:S01]  /*d350*/  ULDC UR4, c[0x0][0x248] ;  /* 0x0000920000047ab9 */ /* 0x000fe20000000800 */
[----:B------:R-:W-:Y:S01]  /*d360*/  VIADD R8, R7, 0xa ;  /* 0x0000000a07087836 */ /* 0x000fe20000000000 */
[C---:B0-----:R-:W-:Y:S01]  /*d370*/  LEA.HI.X.SX32 R135, R6.reuse, R3, 0x1, P6 ;  /* 0x0000000306877211 */ /* 0x041fe200030f0eff */
[----:B------:R-:W-:Y:S01]  /*d380*/  VIADD R6, R6, UR4 ;  /* 0x0000000406067c36 */ /* 0x000fe20008000000 */
[----:B------:R-:W-:-:S03]  /*d390*/  ULDC UR4, c[0x0][0x22c] ;  /* 0x00008b0000047ab9 */ /* 0x000fc60000000800 */
[----:B------:R0:W-:Y:S01]  /*d3a0*/  @P3 STG.E.U16 desc[UR14][R134.64], R10 ;  /* 0x0000000a86003986 */ /* 0x0001e2000c10150e */
[CC--:B------:R-:W-:Y:S02]  /*d3b0*/  LEA R4, P6, R6.reuse, R2.reuse, 0x1 ;  /* 0x0000000206047211 */ /* 0x0c0fe400078c08ff */
[----:B------:R-:W-:Y:S01]  /*d3c0*/  ISETP.LT.AND P3, PT, R5, UR4, !P0 ;  /* 0x0000000405007c0c */ /* 0x000fe2000c761270 */
[----:B------:R-:W-:Y:S01]  /*d3d0*/  ULDC UR4, c[0x0][0x248] ;  /* 0x0000920000047ab9 */ /* 0x000fe20000000800 */
[CC--:B------:R-:W-:Y:S01]  /*d3e0*/  LEA.HI.X.SX32 R5, R6.reuse, R3.reuse, 0x1, P6 ;  /* 0x0000000306057211 */ /* 0x0c0fe200030f0eff */
[----:B------:R-:W-:Y:S01]  /*d3f0*/  VIADD R6, R6, UR4 ;  /* 0x0000000406067c36 */ /* 0x000fe20008000000 */
[----:B------:R-:W-:Y:S01]  /*d400*/  ULDC UR4, c[0x0][0x248] ;  /* 0x0000920000047ab9 */ /* 0x000fe20000000800 */
[----:B------:R-:W-:Y:S01]  /*d410*/  ISETP.LT.AND P6, PT, R8, UR5, !P0 ;  /* 0x0000000508007c0c */ /* 0x000fe2000c7c1270 */
[----:B------:R-:W-:Y:S01]  /*d420*/  ULDC UR5, c[0x0][0x248] ;  /* 0x0000920000057ab9 */ /* 0x000fe20000000800 */
[----:B------:R3:W-:Y:S01]  /*d430*/  @P4 STG.E.U16 desc[UR14][R4.64], R9 ;  /* 0x0000000904004986 */ /* 0x0007e2000c10150e */
[CC--:B------:R-:W-:Y:S01]  /*d440*/  LEA R8, P4, R6.reuse, R2.reuse, 0x1 ;  /* 0x0000000206087211 */ /* 0x0c0fe200078808ff */
[C---:B0-----:R-:W-:Y:S01]  /*d450*/  VIADD R10, R6.reuse, UR4 ;  /* 0x00000004060a7c36 */ /* 0x041fe20008000000 */
[----:B------:R-:W-:Y:S01]  /*d460*/  ULDC UR4, c[0x0][0x22c] ;  /* 0x00008b0000047ab9 */ /* 0x000fe20000000800 */
[----:B------:R-:W-:Y:S01]  /*d470*/  VIADD R134, R7, 0xb ;  /* 0x0000000b07867836 */ /* 0x000fe20000000000 */
[-C--:B---3--:R-:W-:Y:S01]  /*d480*/  LEA.HI.X.SX32 R9, R6, R3.reuse, 0x1, P4 ;  /* 0x0000000306097211 */ /* 0x088fe200020f0eff */
[C---:B------:R-:W-:Y:S01]  /*d490*/  VIADD R6, R10.reuse, UR5 ;  /* 0x000000050a067c36 */ /* 0x040fe20008000000 */
[CC--:B------:R-:W-:Y:S01]  /*d4a0*/  LEA R132, P4, R10.reuse, R2.reuse, 0x1 ;  /* 0x000000020a847211 */ /* 0x0c0fe200078808ff */
[----:B------:R-:W-:Y:S01]  /*d4b0*/  ULDC UR5, c[0x0][0x22c] ;  /* 0x00008b0000057ab9 */ /* 0x000fe20000000800 */
[----:B------:R-:W-:Y:S01]  /*d4c0*/  PRMT R5, R11, 0x7632, R5 ;  /* 0x000076320b057816 */ /* 0x000fe20000000005 */
[----:B------:R-:W-:Y:S01]  /*d4d0*/  @P5 STG.E.U16 desc[UR14][R8.64], R11 ;  /* 0x0000000b08005986 */ /* 0x000fe2000c10150e */
[----:B------:R-:W-:Y:S01]  /*d4e0*/  LEA.HI.X.SX32 R133, R10, R3, 0x1, P4 ;  /* 0x000000030a857211 */ /* 0x000fe200020f0eff */
[----:B------:R-:W-:Y:S01]  /*d4f0*/  VIADD R10, R7, 0xc ;  /* 0x0000000c070a7836 */ /* 0x000fe20000000000 */
[----:B------:R-:W-:-:S02]  /*d500*/  LEA R4, P4, R6, R2, 0x1 ;  /* 0x0000000206047211 */ /* 0x000fc400078808ff */
[----:B------:R-:W-:Y:S01]  /*d510*/  ISETP.LT.AND P5, PT, R134, UR4, !P0 ;  /* 0x0000000486007c0c */ /* 0x000fe2000c7a1270 */
[----:B------:R0:W-:Y:S01]  /*d520*/  @P2 STG.E.U16 desc[UR14][R132.64], R5 ;  /* 0x0000000584002986 */ /* 0x0001e2000c10150e */
[----:B------:R-:W-:Y:S01]  /*d530*/  ULDC UR4, c[0x0][0x22c] ;  /* 0x00008b0000047ab9 */ /* 0x000fe20000000800 */
[----:B0-----:R-:W-:Y:S02]  /*d540*/  LEA.HI.X.SX32 R5, R6, R3, 0x1, P4 ;  /* 0x0000000306057211 */ /* 0x001fe400020f0eff */
[----:B------:R-:W-:Y:S01]  /*d550*/  ISETP.LT.AND P4, PT, R10, UR4, !P0 ;  /* 0x000000040a007c0c */ /* 0x000fe2000c781270 */
[----:B------:R-:W-:Y:S01]  /*d560*/  ULDC UR4, c[0x0][0x248] ;  /* 0x0000920000047ab9 */ /* 0x000fe20000000800 */
[----:B------:R-:W-:Y:S01]  /*d570*/  VIADD R10, R7, 0xd ;  /* 0x0000000d070a7836 */ /* 0x000fe20000000000 */
[----:B------:R0:W-:Y:S01]  /*d580*/  @P1 STG.E.U16 desc[UR14][R4.64], R12 ;  /* 0x0000000c04001986 */ /* 0x0001e2000c10150e */
[----:B------:R-:W-:Y:S01]  /*d590*/  VIADD R6, R6, UR4 ;  /* 0x0000000406067c36 */ /* 0x000fe20008000000 */
[----:B------:R-:W-:-:S02]  /*d5a0*/  ULDC UR4, c[0x0][0x22c] ;  /* 0x00008b0000047ab9 */ /* 0x000fc40000000800 */
[----:B------:R-:W-:Y:S01]  /*d5b0*/  ISETP.LT.AND P2, PT, R10, UR4, !P0 ;  /* 0x000000040a007c0c */ /* 0x000fe2000c741270 */
[----:B------:R-:W-:Y:S01]  /*d5c0*/  ULDC UR4, c[0x0][0x248] ;  /* 0x0000920000047ab9 */ /* 0x000fe20000000800 */
[----:B------:R-:W-:Y:S01]  /*d5d0*/  LEA R8, P1, R6, R2, 0x1 ;  /* 0x0000000206087211 */ /* 0x000fe200078208ff */
[----:B------:R-:W-:-:S03]  /*d5e0*/  VIADD R10, R7, 0xe ;  /* 0x0000000e070a7836 */ /* 0x000fc60000000000 */
[C---:B------:R-:W-:Y:S01]  /*d5f0*/  LEA.HI.X.SX32 R9, R6.reuse, R3, 0x1, P1 ;  /* 0x0000000306097211 */ /* 0x040fe200008f0eff */
[----:B------:R-:W-:Y:S01]  /*d600*/  VIADD R6, R6, UR4 ;  /* 0x0000000406067c36 */ /* 0x000fe20008000000 */
[----:B0-----:R-:W-:Y:S01]  /*d610*/  PRMT R5, R12, 0x7632, R5 ;  /* 0x000076320c057816 */ /* 0x001fe20000000005 */
[----:B------:R-:W-:Y:S01]  /*d620*/  ULDC UR4, c[0x0][0x248] ;  /* 0x0000920000047ab9 */ /* 0x000fe20000000800 */
[----:B------:R-:W-:Y:S01]  /*d630*/  ISETP.LT.AND P1, PT, R10, UR5, !P0 ;  /* 0x000000050a007c0c */ /* 0x000fe2000c721270 */
[C---:B------:R-:W-:Y:S01]  /*d640*/  VIADD R11, R6.reuse, UR4 ;  /* 0x00000004060b7c36 */ /* 0x040fe20008000000 */
[----:B------:R-:W-:Y:S01]  /*d650*/  ULDC UR4, c[0x0][0x248] ;  /* 0x0000920000047ab9 */ /* 0x000fe20000000800 */
[----:B------:R0:W-:Y:S01]  /*d660*/  @P3 STG.E.U16 desc[UR14][R8.64], R5 ;  /* 0x0000000508003986 */ /* 0x0001e2000c10150e */
[----:B------:R-:W-:Y:S01]  /*d670*/  LEA R4, P3, R6, R2, 0x1 ;  /* 0x0000000206047211 */ /* 0x000fe200078608ff */
[----:B------:R-:W-:Y:S01]  /*d680*/  VIADD R12, R7, 0xf ;  /* 0x0000000f070c7836 */ /* 0x000fe20000000000 */
[----:B------:R-:W-:-:S02]  /*d690*/  ULDC UR5, c[0x0][0x22c] ;  /* 0x00008b0000057ab9 */ /* 0x000fc40000000800 */
[-C--:B0-----:R-:W-:Y:S01]  /*d6a0*/  LEA.HI.X.SX32 R5, R6, R3.reuse, 0x1, P3 ;  /* 0x0000000306057211 */ /* 0x081fe200018f0eff */
[C---:B------:R-:W-:Y:S01]  /*d6b0*/  VIADD R6, R11.reuse, UR4 ;  /* 0x000000040b067c36 */ /* 0x040fe20008000000 */
[-C--:B------:R-:W-:Y:S01]  /*d6c0*/  LEA R10, P3, R11, R2.reuse, 0x1 ;  /* 0x000000020b0a7211 */ /* 0x080fe200078608ff */
[----:B------:R-:W-:Y:S01]  /*d6d0*/  ULDC UR4, c[0x0][0x248] ;  /* 0x0000920000047ab9 */ /* 0x000fe20000000800 */
[----:B------:R-:W-:Y:S01]  /*d6e0*/  PRMT R9, R13, 0x7632, R9 ;  /* 0x000076320d097816 */ /* 0x000fe20000000009 */
[----:B------:R0:W-:Y:S01]  /*d6f0*/  @P6 STG.E.U16 desc[UR14][R4.64], R13 ;  /* 0x0000000d04006986 */ /* 0x0001e2000c10150e */
[-C--:B------:R-:W-:Y:S02]  /*d700*/  LEA.HI.X.SX32 R11, R11, R3.reuse, 0x1, P3 ;  /* 0x000000030b0b7211 */ /* 0x080fe400018f0eff */
[-C--:B------:R-:W-:Y:S02]  /*d710*/  LEA R8, P6, R6, R2.reuse, 0x1 ;  /* 0x0000000206087211 */ /* 0x080fe400078c08ff */
[----:B------:R-:W-:Y:S01]  /*d720*/  ISETP.LT.AND P3, PT, R12, UR5, !P0 ;  /* 0x000000050c007c0c */ /* 0x000fe2000c761270 */
[----:B------:R3:W-:Y:S01]  /*d730*/  @P5 STG.E.U16 desc[UR14][R10.64], R9 ;  /* 0x000000090a005986 */ /* 0x0007e2000c10150e */
[C---:B------:R-:W-:Y:S01]  /*d740*/  VIADD R12, R7.reuse, 0x10 ;  /* 0x00000010070c7836 */ /* 0x040fe20000000000 */
[----:B------:R-:W-:Y:S01]  /*d750*/  ULDC UR5, c[0x0][0x22c] ;  /* 0x00008b0000057ab9 */ /* 0x000fe20000000800 */
[C---:B0-----:R-:W-:Y:S01]  /*d760*/  VIADD R13, R7.reuse, 0x15 ;  /* 0x00000015070d7836 */ /* 0x041fe20000000000 */
[CC--:B---3--:R-:W-:Y:S01]  /*d770*/  LEA.HI.X.SX32 R9, R6.reuse, R3.reuse, 0x1, P6 ;  /* 0x0000000306097211 */ /* 0x0c8fe200030f0eff */
[----:B------:R-:W-:Y:S01]  /*d780*/  VIADD R6, R6, UR4 ;  /* 0x0000000406067c36 */ /* 0x000fe20008000000 */
[----:B------:R-:W-:Y:S01]  /*d790*/  ULDC UR4, c[0x0][0x248] ;  /* 0x0000920000047ab9 */ /* 0x000fe20000000800 */
[----:B------:R-:W-:Y:S01]  /*d7a0*/  ISETP.LT.AND P6, PT, R12, UR5, !P0 ;  /* 0x000000050c007c0c */ /* 0x000fe2000c7c1270 */
[C---:B------:R-:W-:Y:S01]  /*d7b0*/  VIADD R10, R7.reuse, 0x11 ;  /* 0x00000011070a7836 */ /* 0x040fe20000000000 */
[----:B------:R0:W-:Y:S01]  /*d7c0*/  @P4 STG.E.U16 desc[UR14][R8.64], R14 ;  /* 0x0000000e08004986 */ /* 0x0001e2000c10150e */
[CC--:B------:R-:W-:Y:S01]  /*d7d0*/  LEA R4, P4, R6.reuse, R2.reuse, 0x1 ;  /* 0x0000000206047211 */ /* 0x0c0fe200078808ff */
[C---:B------:R-:W-:Y:S01]  /*d7e0*/  VIADD R12, R6.reuse, UR4 ;  /* 0x00000004060c7c36 */ /* 0x040fe20008000000 */
[----:B------:R-:W-:Y:S01]  /*d7f0*/  ULDC UR5, c[0x0][0x22c] ;  /* 0x00008b0000057ab9 */ /* 0x000fe20000000800 */
[----:B------:R-:W-:Y:S01]  /*d800*/  ULDC UR4, c[0x0][0x22c] ;  /* 0x00008b0000047ab9 */ /* 0x000fe20000000800 */
[----:B------:R-:W-:Y:S01]  /*d810*/  LEA.HI.X.SX32 R5, R6, R3, 0x1, P4 ;  /* 0x0000000306057211 */ /* 0x000fe200020f0eff */
[----:B------:R-:W-:Y:S01]  /*d820*/  VIADD R6, R7, 0x12 ;  /* 0x0000001207067836 */ /* 0x000fe20000000000 */
[----:B------:R-:W-:Y:S01]  /*d830*/  ISETP.LT.AND P5, PT, R10, UR5, !P0 ;  /* 0x000000050a007c0c */ /* 0x000fe2000c7a1270 */
[----:B------:R-:W-:Y:S01]  /*d840*/  ULDC UR5, c[0x0][0x22c] ;  /* 0x00008b0000057ab9 */ /* 0x000fe20000000800 */
[----:B------:R-:W-:-:S02]  /*d850*/  LEA R10, P4, R12, R2, 0x1 ;  /* 0x000000020c0a7211 */ /* 0x000fc400078808ff */
[----:B0-----:R-:W-:Y:S01]  /*d860*/  PRMT R9, R14, 0x7632, R9 ;  /* 0x000076320e097816 */ /* 0x001fe20000000009 */
[----:B------:R-:W-:Y:S01]  /*d870*/  VIADD R14, R7, 0xff ;  /* 0x000000ff070e7836 */ /* 0x000fe20000000000 */
[----:B------:R-:W-:-:S03]  /*d880*/  LEA.HI.X.SX32 R11, R12, R3, 0x1, P4 ;  /* 0x000000030c0b7211 */ /* 0x000fc600020f0eff */
[----:B------:R0:W-:Y:S01]  /*d890*/  @P2 STG.E.U16 desc[UR14][R4.64], R9 ;  /* 0x0000000904002986 */ /* 0x0001e2000c10150e */
[----:B------:R-:W-:Y:S01]  /*d8a0*/  ISETP.LT.AND P2, PT, R6, UR4, !P0 ;  /* 0x0000000406007c0c */ /* 0x000fe2000c741270 */
[----:B------:R-:W-:Y:S01]  /*d8b0*/  ULDC UR4, c[0x0][0x248] ;  /* 0x0000920000047ab9 */ /* 0x000fe20000000800 */
[----:B------:R-:W-:Y:S01]  /*d8c0*/  VIADD R6, R7, 0x13 ;  /* 0x0000001307067836 */ /* 0x000fe20000000000 */
[----:B------:R3:W-:Y:S01]  /*d8d0*/  @P1 STG.E.U16 desc[UR14][R10.64], R15 ;  /* 0x0000000f0a001986 */ /* 0x0007e2000c10150e */
[----:B------:R-:W-:Y:S01]  /*d8e0*/  VIADD R12, R12, UR4 ;  /* 0x000000040c0c7c36 */ /* 0x000fe20008000000 */
[----:B------:R-:W-:Y:S02]  /*d8f0*/  ULDC UR4, c[0x0][0x22c] ;  /* 0x00008b0000047ab9 */ /* 0x000fe40000000800 */
[----:B------:R-:W-:Y:S01]  /*d900*/  ISETP.LT.AND P1, PT, R6, UR4, !P0 ;  /* 0x0000000406007c0c */ /* 0x000fe2000c721270 */
[----:B------:R-:W-:Y:S01]  /*d910*/  ULDC UR4, c[0x0][0x248] ;  /* 0x0000920000047ab9 */ /* 0x000fe20000000800 */
[----:B------:R-:W-:-:S02]  /*d920*/  LEA R8, P4, R12, R2, 0x1 ;  /* 0x000000020c087211 */ /* 0x000fc400078808ff */
[----:B0-----:R-:W-:Y:S01]  /*d930*/  PRMT R5, R15, 0x7632, R5 ;  /* 0x000076320f057816 */ /* 0x001fe20000000005 */
[C---:B------:R-:W-:Y:S01]  /*d940*/  VIADD R4, R7.reuse, 0x14 ;  /* 0x0000001407047836 */ /* 0x040fe20000000000 */
[CC--:B------:R-:W-:Y:S01]  /*d950*/  LEA.HI.X.SX32 R9, R12.reuse, R3.reuse, 0x1, P4 ;  /* 0x000000030c097211 */ /* 0x0c0fe200020f0eff */
[----:B------:R-:W-:Y:S01]  /*d960*/  VIADD R12, R12, UR4 ;  /* 0x000000040c0c7c36 */ /* 0x000fe20008000000 */
[----:B------:R-:W-:Y:S01]  /*d970*/  ULDC UR4, c[0x0][0x248] ;  /* 0x0000920000047ab9 */ /* 0x000fe20000000800 */
[C---:B---3--:R-:W-:Y:S01]  /*d980*/  VIADD R15, R7.reuse, 0xfe ;  /* 0x000000fe070f7836 */ /* 0x048fe20000000000 */
[----:B------:R-:W-:Y:S01]  /*d990*/  ISETP.LT.AND P4, PT, R4, UR5, !P0 ;  /* 0x0000000504007c0c */ /* 0x000fe2000c781270 */
[----:B------:R0:W-:Y:S01]  /*d9a0*/  @P3 STG.E.U16 desc[UR14][R8.64], R5 ;  /* 0x0000000508003986 */ /* 0x0001e2000c10150e */
[CC--:B------:R-:W-:Y:S01]  /*d9b0*/  LEA R4, P3, R12.reuse, R2.reuse, 0x1 ;  /* 0x000000020c047211 */ /* 0x0c0fe200078608ff */
[C---:B------:R-:W-:Y:S01]  /*d9c0*/  VIADD R6, R12.reuse, UR4 ;  /* 0x000000040c067c36 */ /* 0x040fe20008000000 */
[----:B------:R-:W-:Y:S01]  /*d9d0*/  ULDC UR4, c[0x0][0x248] ;  /* 0x0000920000047ab9 */ /* 0x000fe20000000800 */
[----:B------:R-:W-:Y:S01]  /*d9e0*/  ULDC UR5, c[0x0][0x22c] ;  /* 0x00008b0000057ab9 */ /* 0x000fe20000000800 */
[-C--:B0-----:R-:W-:Y:S01]  /*d9f0*/  LEA.HI.X.SX32 R5, R12, R3.reuse, 0x1, P3 ;  /* 0x000000030c057211 */ /* 0x081fe200018f0eff */
[C---:B------:R-:W-:Y:S01]  /*da00*/  VIADD R12, R6.reuse, UR4 ;  /* 0x00000004060c7c36 */ /* 0x040fe20008000000 */
[-C--:B------:R-:W-:Y:S01]  /*da10*/  LEA R10, P3, R6, R2.reuse, 0x1 ;  /* 0x00000002060a7211 */ /* 0x080fe200078608ff */
        /* <DEDUP_REMOVED lines=9> */
[C---:B------:R-:W-:Y:S01]  /*dab0*/  VIADD R13, R7.reuse, 0x25 ;  /* 0x00000025070d7836 */ /* 0x040fe20000000000 */
[----:B------:R-:W-:Y:S01]  /*dac0*/  ISETP.LT.AND P5, PT, R6, UR5, !P0 ;  /* 0x0000000506007c0c */ /* 0x000fe2000c7a1270 */
[----:B------:R-:W-:Y:S01]  /*dad0*/  ULDC UR5, c[0x0][0x22c] ;  /* 0x00008b0000057ab9 */ /* 0x000fe20000000800 */
[C---:B0-----:R-:W-:Y:S01]  /*dae0*/  LEA.HI.X.SX32 R9, R12.reuse, R3, 0x1, P6 ;  /* 0x000000030c097211 */ /* 0x041fe200030f0eff */
[----:B------:R-:W-:Y:S01]  /*daf0*/  VIADD R12, R12, UR4 ;  /* 0x000000040c0c7c36 */ /* 0x000fe20008000000 */
[----:B------:R-:W-:Y:S01]  /*db00*/  ULDC UR4, c[0x0][0x248] ;  /* 0x0000920000047ab9 */ /* 0x000fe20000000800 */
[----:B------:R-:W-:Y:S01]  /*db10*/  VIADD R10, R7, 0x17 ;  /* 0x00000017070a7836 */ /* 0x000fe20000000000 */
[----:B------:R-:W-:Y:S01]  /*db20*/  PRMT R11, R17, 0x7632, R11 ;  /* 0x00007632110b7816 */ /* 0x000fe2000000000b */
[----:B------:R0:W-:Y:S01]  /*db30*/  @P2 STG.E.U16 desc[UR14][R8.64], R17 ;  /* 0x0000001108002986 */ /* 0x0001e2000c10150e */
[C---:B------:R-:W-:Y:S01]  /*db40*/  LEA R4, P2, R12.reuse, R2, 0x1 ;  /* 0x000000020c047211 */ /* 0x040fe200078408ff */
[----:B------:R-:W-:Y:S01]  /*db50*/  VIADD R6, R12, UR4 ;  /* 0x000000040c067c36 */ /* 0x000fe20008000000 */
[----:B------:R-:W-:-:S02]  /*db60*/  ULDC UR4, c[0x0][0x22c] ;  /* 0x00008b0000047ab9 */ /* 0x000fc40000000800 */
[-C--:B------:R-:W-:Y:S01]  /*db70*/  LEA.HI.X.SX32 R5, R12, R3.reuse, 0x1, P2 ;  /* 0x000000030c057211 */ /* 0x080fe200010f0eff */
[C---:B------:R-:W-:Y:S01]  /*db80*/  VIADD R12, R7.reuse, 0x18 ;  /* 0x00000018070c7836 */ /* 0x040fe20000000000 */
[----:B------:R-:W-:Y:S01]  /*db90*/  ISETP.LT.AND P2, PT, R10, UR5, !P0 ;  /* 0x000000050a007c0c */ /* 0x000fe2000c741270 */
[----:B------:R-:W-:Y:S01]  /*dba0*/  ULDC UR5, c[0x0][0x22c] ;  /* 0x00008b0000057ab9 */ /* 0x000fe20000000800 */
[-C--:B------:R-:W-:Y:S01]  /*dbb0*/  LEA R10, P6, R6, R2.reuse, 0x1 ;  /* 0x00000002060a7211 */ /* 0x080fe200078c08ff */
[----:B------:R3:W-:Y:S01]  /*dbc0*/  @P1 STG.E.U16 desc[UR14][R4.64], R11 ;  /* 0x0000000b04001986 */ /* 0x0007e2000c10150e */
[----:B------:R-:W-:Y:S01]  /*dbd0*/  ISETP.LT.AND P1, PT, R12, UR4, !P0 ;  /* 0x000000040c007c0c */ /* 0x000fe2000c721270 */
[----:B------:R-:W-:Y:S01]  /*dbe0*/  ULDC UR4, c[0x0][0x248] ;  /* 0x0000920000047ab9 */ /* 0x000fe20000000800 */
[C---:B0-----:R-:W-:Y:S02]  /*dbf0*/  VIADD R9, R7.reuse, 0x19 ;  /* 0x0000001907097836 */ /* 0x041fe40000000000 */
[C---:B------:R-:W-:Y:S01]  /*dc00*/  VIADD R12, R7.reuse, 0x1b ;  /* 0x0000001b070c7836 */ /* 0x040fe20000000000 */
[C---:B---3--:R-:W-:Y:S01]  /*dc10*/  LEA.HI.X.SX32 R11, R6.reuse, R3, 0x1, P6 ;  /* 0x00000003060b7211 */ /* 0x048fe200030f0eff */
[----:B------:R-:W-:Y:S01]  /*dc20*/  VIADD R6, R6, UR4 ;  /* 0x0000000406067c36 */ /* 0x000fe20008000000 */
[----:B------:R-:W-:Y:S01]  /*dc30*/  ULDC UR4, c[0x0][0x22c] ;  /* 0x00008b0000047ab9 */ /* 0x000fe20000000800 */
[----:B------:R-:W-:Y:S01]  /*dc40*/  PRMT R5, R18, 0x7632, R5 ;  /* 0x0000763212057816 */ /* 0x000fe20000000005 */
[----:B------:R-:W-:Y:S01]  /*dc50*/  VIADD R4, R7, 0x1a ;  /* 0x0000001a07047836 */ /* 0x000fe20000000000 */
[----:B------:R0:W-:Y:S01]  /*dc60*/  @P4 STG.E.U16 desc[UR14][R10.64], R18 ;  /* 0x000000120a004986 */ /* 0x0001e2000c10150e */
[----:B------:R-:W-:-:S02]  /*dc70*/  LEA R8, P6, R6, R2, 0x1 ;  /* 0x0000000206087211 */ /* 0x000fc400078c08ff */
[----:B------:R-:W-:Y:S01]  /*dc80*/  ISETP.LT.AND P4, PT, R9, UR4, !P0 ;  /* 0x0000000409007c0c */ /* 0x000fe2000c781270 */
[----:B------:R-:W-:Y:S01]  /*dc90*/  ULDC UR4, c[0x0][0x248] ;  /* 0x0000920000047ab9 */ /* 0x000fe20000000800 */
[C---:B------:R-:W-:Y:S01]  /*dca0*/  LEA.HI.X.SX32 R9, R6.reuse, R3, 0x1, P6 ;  /* 0x0000000306097211 */ /* 0x040fe200030f0eff */
[----:B------:R-:W-:Y:S01]  /*dcb0*/  VIADD R6, R6, UR4 ;  /* 0x0000000406067c36 */ /* 0x000fe20008000000 */
[----:B------:R-:W-:Y:S01]  /*dcc0*/  ULDC UR4, c[0x0][0x248] ;  /* 0x0000920000047ab9 */ /* 0x000fe20000000800 */
[----:B------:R-:W-:Y:S01]  /*dcd0*/  ISETP.LT.AND P6, PT, R4, UR5, !P0 ;  /* 0x0000000504007c0c */ /* 0x000fe2000c7c1270 */
[----:B------:R-:W-:Y:S01]  /*dce0*/  ULDC UR5, c[0x0][0x248] ;  /* 0x0000920000057ab9 */ /* 0x000fe20000000800 */
[----:B------:R3:W-:Y:S01]  /*dcf0*/  @P3 STG.E.U16 desc[UR14][R8.64], R5 ;  /* 0x0000000508003986 */ /* 0x0007e2000c10150e */
[C---:B------:R-:W-:Y:S01]  /*dd00*/  LEA R4, P3, R6.reuse, R2, 0x1 ;  /* 0x0000000206047211 */ /* 0x040fe200078608ff */
[----:B0-----:R-:W-:Y:S01]  /*dd10*/  VIADD R11, R6, UR4 ;  /* 0x00000004060b7c36 */ /* 0x001fe20008000000 */
[----:B------:R-:W-:-:S02]  /*dd20*/  ULDC UR4, c[0x0][0x22c] ;  /* 0x00008b0000047ab9 */ /* 0x000fc40000000800 */
[-C--:B---3--:R-:W-:Y:S01]  /*dd30*/  LEA.HI.X.SX32 R5, R6, R3.reuse, 0x1, P3 ;  /* 0x0000000306057211 */ /* 0x088fe200018f0eff */
[C---:B------:R-:W-:Y:S01]  /*dd40*/  VIADD R6, R11.reuse, UR5 ;  /* 0x000000050b067c36 */ /* 0x040fe20008000000 */
[-C--:B------:R-:W-:Y:S01]  /*dd50*/  LEA R10, P3, R11, R2.reuse, 0x1 ;  /* 0x000000020b0a7211 */ /* 0x080fe200078608ff */
[----:B------:R-:W-:Y:S01]  /*dd60*/  ULDC UR5, c[0x0][0x22c] ;  /* 0x00008b0000057ab9 */ /* 0x000fe20000000800 */
[----:B------:R-:W-:Y:S01]  /*dd70*/  PRMT R9, R19, 0x7632, R9 ;  /* 0x0000763213097816 */ /* 0x000fe20000000009 */
[----:B------:R-:W-:Y:S01]  /*dd80*/  @P5 STG.E.U16 desc[UR14][R4.64], R19 ;  /* 0x0000001304005986 */ /* 0x000fe2000c10150e */
[----:B------:R-:W-:Y:S02]  /*dd90*/  LEA.HI.X.SX32 R11, R11, R3, 0x1, P3 ;  /* 0x000000030b0b7211 */ /* 0x000fe400018f0eff */
[----:B------:R-:W-:Y:S01]  /*dda0*/  ISETP.LT.AND P5, PT, R12, UR4, !P0 ;  /* 0x000000040c007c0c */ /* 0x000fe2000c7a1270 */
[----:B------:R-:W-:Y:S01]  /*ddb0*/  VIADD R12, R7, 0x1c ;  /* 0x0000001c070c7836 */ /* 0x000fe20000000000 */
[----:B------:R-:W-:Y:S01]  /*ddc0*/  LEA R8, P3, R6, R2, 0x1 ;  /* 0x0000000206087211 */ /* 0x000fe200078608ff */
[----:B------:R0:W-:Y:S01]  /*ddd0*/  @P2 STG.E.U16 desc[UR14][R10.64], R9 ;  /* 0x000000090a002986 */ /* 0x0001e2000c10150e */
[----:B------:R-:W-:-:S03]  /*dde0*/  ULDC UR4, c[0x0][0x22c] ;  /* 0x00008b0000047ab9 */ /* 0x000fc60000000800 */
[----:B------:R3:W4:Y:S01]  /*ddf0*/  LDS.128 R16, [R0] ;  /* 0x0000000000107984 */ /* 0x0007220000000c00 */
[----:B0-----:R-:W-:Y:S01]  /*de00*/  LEA.HI.X.SX32 R9, R6, R3, 0x1, P3 ;  /* 0x0000000306097211 */ /* 0x001fe200018f0eff */
[C---:B------:R-:W-:Y:S01]  /*de10*/  VIADD R10, R7.reuse, 0x1e ;  /* 0x0000001e070a7836 */ /* 0x040fe20000000000 */
[----:B------:R-:W-:Y:S01]  /*de20*/  ISETP.LT.AND P3, PT, R12, UR4, !P0 ;  /* 0x000000040c007c0c */ /* 0x000fe2000c761270 */
[----:B------:R-:W-:Y:S01]  /*de30*/  ULDC UR4, c[0x0][0x248] ;  /* 0x0000920000047ab9 */ /* 0x000fe20000000800 */
[C---:B------:R-:W-:Y:S01]  /*de40*/  VIADD R12, R7.reuse, 0x1d ;  /* 0x0000001d070c7836 */ /* 0x040fe20000000000 */
[----:B------:R0:W-:Y:S01]  /*de50*/  @P1 STG.E.U16 desc[UR14][R8.64], R20 ;  /* 0x0000001408001986 */ /* 0x0001e2000c10150e */
[----:B------:R-:W-:Y:S01]  /*de60*/  VIADD R6, R6, UR4 ;  /* 0x0000000406067c36 */ /* 0x000fe20008000000 */
[----:B------:R-:W-:Y:S01]  /*de70*/  ULDC UR4, c[0x0][0x22c] ;  /* 0x00008b0000047ab9 */ /* 0x000fe20000000800 */
[C---:B---3--:R-:W-:Y:S01]  /*de80*/  VIADD R0, R7.reuse, 0xfb ;  /* 0x000000fb07007836 */ /* 0x048fe20000000000 */
        /* <DEDUP_REMOVED lines=13> */
[----:B------:R-:W-:-:S03]  /*df60*/  ULDC UR5, c[0x0][0x22c] ;  /* 0x00008b0000057ab9 */ /* 0x000fc60000000800 */
[-C--:B0-----:R-:W-:Y:S01]  /*df70*/  LEA.HI.X.SX32 R9, R6, R3.reuse, 0x1, P4 ;  /* 0x0000000306097211 */ /* 0x081fe200020f0eff */
[C---:B------:R-:W-:Y:S01]  /*df80*/  VIADD R6, R11.reuse, UR4 ;  /* 0x000000040b067c36 */ /* 0x040fe20008000000 */
[-C--:B------:R-:W-:Y:S01]  /*df90*/  LEA R10, P4, R11, R2.reuse, 0x1 ;  /* 0x000000020b0a7211 */ /* 0x080fe200078808ff */
[----:B------:R-:W-:Y:S01]  /*dfa0*/  ULDC UR4, c[0x0][0x248] ;  /* 0x0000920000047ab9 */ /* 0x000fe20000000800 */
[----:B------:R-:W-:Y:S01]  /*dfb0*/  PRMT R5, R21, 0x7632, R5 ;  /* 0x0000763215057816 */ /* 0x000fe20000000005 */
[----:B------:R-:W-:Y:S01]  /*dfc0*/  @P6 STG.E.U16 desc[UR14][R8.64], R21 ;  /* 0x0000001508006986 */ /* 0x000fe2000c10150e */
[-C--:B------:R-:W-:Y:S02]  /*dfd0*/  LEA.HI.X.SX32 R11, R11, R3.reuse, 0x1, P4 ;  /* 0x000000030b0b7211 */ /* 0x080fe400020f0eff */
[-C--:B------:R-:W-:Y:S02]  /*dfe0*/  LEA R4, P6, R6, R2.reuse, 0x1 ;  /* 0x0000000206047211 */ /* 0x080fe400078c08ff */
[----:B------:R-:W-:Y:S01]  /*dff0*/  ISETP.LT.AND P4, PT, R12, UR5, !P0 ;  /* 0x000000050c007c0c */ /* 0x000fe2000c781270 */
[----:B------:R0:W-:Y:S01]  /*e000*/  @P5 STG.E.U16 desc[UR14][R10.64], R5 ;  /* 0x000000050a005986 */ /* 0x0001e2000c10150e */
[C---:B------:R-:W-:Y:S01]  /*e010*/  VIADD R12, R7.reuse, 0x20 ;  /* 0x00000020070c7836 */ /* 0x040fe20000000000 */
[----:B------:R-:W-:Y:S01]  /*e020*/  ULDC UR5, c[0x0][0x22c] ;  /* 0x00008b0000057ab9 */ /* 0x000fe20000000800 */
[CC--:B0-----:R-:W-:Y:S01]  /*e030*/  LEA.HI.X.SX32 R5, R6.reuse, R3.reuse, 0x1, P6 ;  /* 0x0000000306057211 */ /* 0x0c1fe200030f0eff */
[----:B------:R-:W-:Y:S01]  /*e040*/  VIADD R6, R6, UR4 ;  /* 0x0000000406067c36 */ /* 0x000fe20008000000 */
[----:B------:R-:W-:Y:S01]  /*e050*/  ULDC UR4, c[0x0][0x248] ;  /* 0x0000920000047ab9 */ /* 0x000fe20000000800 */
[----:B------:R-:W-:Y:S01]  /*e060*/  ISETP.LT.AND P6, PT, R12, UR5, !P0 ;  /* 0x000000050c007c0c */ /* 0x000fe2000c7c1270 */
[C---:B------:R-:W-:Y:S01]  /*e070*/  VIADD R10, R7.reuse, 0x21 ;  /* 0x00000021070a7836 */ /* 0x040fe20000000000 */
[----:B------:R0:W-:Y:S01]  /*e080*/  @P3 STG.E.U16 desc[UR14][R4.64], R22 ;  /* 0x0000001604003986 */ /* 0x0001e2000c10150e */
[CC--:B------:R-:W-:Y:S01]  /*e090*/  LEA R8, P3, R6.reuse, R2.reuse, 0x1 ;  /* 0x0000000206087211 */ /* 0x0c0fe200078608ff */
[----:B------:R-:W-:Y:S01]  /*e0a0*/  VIADD R12, R6, UR4 ;  /* 0x00000004060c7c36 */ /* 0x000fe20008000000 */
[----:B------:R-:W-:Y:S01]  /*e0b0*/  PRMT R11, R22, 0x7632, R11 ;  /* 0x00007632160b7816 */ /* 0x000fe2000000000b */
[----:B------:R-:W-:Y:S01]  /*e0c0*/  ULDC UR5, c[0x0][0x22c] ;  /* 0x00008b0000057ab9 */ /* 0x000fe20000000800 */
[-C--:B------:R-:W-:Y:S01]  /*e0d0*/  LEA.HI.X.SX32 R9, R6, R3.reuse, 0x1, P3 ;  /* 0x0000000306097211 */ /* 0x080fe200018f0eff */
[C---:B------:R-:W-:Y:S01]  /*e0e0*/  VIADD R6, R7.reuse, 0x22 ;  /* 0x0000002207067836 */ /* 0x040fe20000000000 */
[----:B------:R-:W-:Y:S01]  /*e0f0*/  ISETP.LT.AND P5, PT, R10, UR5, !P0 ;  /* 0x000000050a007c0c */ /* 0x000fe2000c7a1270 */
[----:B------:R-:W-:Y:S01]  /*e100*/  ULDC UR4, c[0x0][0x22c] ;  /* 0x00008b0000047ab9 */ /* 0x000fe20000000800 */
[----:B------:R-:W-:Y:S01]  /*e110*/  LEA R10, P3, R12, R2, 0x1 ;  /* 0x000000020c0a7211 */ /* 0x000fe200078608ff */
[----:B------:R3:W-:Y:S01]  /*e120*/  @P2 STG.E.U16 desc[UR14][R8.64], R11 ;  /* 0x0000000b08002986 */ /* 0x0007e2000c10150e */
[----:B------:R-:W-:Y:S01]  /*e130*/  ISETP.LT.AND P2, PT, R6, UR4, !P0 ;  /* 0x0000000406007c0c */ /* 0x000fe2000c741270 */
[----:B------:R-:W-:Y:S01]  /*e140*/  ULDC UR4, c[0x0][0x248] ;  /* 0x0000920000047ab9 */ /* 0x000fe20000000800 */
[C---:B0-----:R-:W-:Y:S01]  /*e150*/  VIADD R5, R7.reuse, 0x23 ;  /* 0x0000002307057836 */ /* 0x041fe20000000000 */
[----:B------:R-:W-:Y:S01]  /*e160*/  ULDC UR5, c[0x0][0x22c] ;  /* 0x00008b0000057ab9 */ /* 0x000fe20000000800 */
[----:B------:R-:W-:Y:S01]  /*e170*/  VIADD R6, R7, 0x24 ;  /* 0x0000002407067836 */ /* 0x000fe20000000000 */
[C---:B---3--:R-:W-:Y:S01]  /*e180*/  LEA.HI.X.SX32 R11, R12.reuse, R3, 0x1, P3 ;  /* 0x000000030c0b7211 */ /* 0x048fe200018f0eff */
[----:B------:R-:W-:Y:S01]  /*e190*/  VIADD R12, R12, UR4 ;  /* 0x000000040c0c7c36 */ /* 0x000fe20008000000 */
[----:B------:R-:W-:Y:S01]  /*e1a0*/  ULDC UR4, c[0x0][0x22c] ;  /* 0x00008b0000047ab9 */ /* 0x000fe20000000800 */
[----:B------:R-:W-:-:S02]  /*e1b0*/  PRMT R9, R23, 0x7632, R9 ;  /* 0x0000763217097816 */ /* 0x000fc40000000009 */
[----:B------:R-:W-:Y:S01]  /*e1c0*/  @P1 STG.E.U16 desc[UR14][R10.64], R23 ;  /* 0x000000170a001986 */ /* 0x000fe2000c10150e */
[CC--:B------:R-:W-:Y:S02]  /*e1d0*/  LEA R4, P3, R12.reuse, R2.reuse, 0x1 ;  /* 0x000000020c047211 */ /* 0x0c0fe400078608ff */
        /* <DEDUP_REMOVED lines=9> */
[----:B------:R-:W-:Y:S01]  /*e270*/  VIADD R6, R12, UR4 ;  /* 0x000000040c067c36 */ /* 0x000fe20008000000 */
[----:B------:R-:W-:-:S02]  /*e280*/  ULDC UR4, c[0x0][0x248] ;  /* 0x0000920000047ab9 */ /* 0x000fc40000000800 */
[-C--:B0-----:R-:W-:Y:S01]  /*e290*/  LEA.HI.X.SX32 R9, R12, R3.reuse, 0x1, P4 ;  /* 0x000000030c097211 */ /* 0x081fe200020f0eff */
[C---:B------:R-:W-:Y:S01]  /*e2a0*/  VIADD R12, R6.reuse, UR4 ;  /* 0x00000004060c7c36 */ /* 0x040fe20008000000 */
[-C--:B------:R-:W-:Y:S01]  /*e2b0*/  LEA R10, P4, R6, R2.reuse, 0x1 ;  /* 0x00000002060a7211 */ /* 0x080fe200078808ff */
[----:B------:R-:W-:Y:S01]  /*e2c0*/  ULDC UR4, c[0x0][0x248] ;  /* 0x0000920000047ab9 */ /* 0x000fe20000000800 */
[----:B------:R-:W-:Y:S01]  /*e2d0*/  PRMT R5, R24, 0x7632, R5 ;  /* 0x0000763218057816 */ /* 0x000fe20000000005 */
[----:B------:R-:W-:Y:S01]  /*e2e0*/  @P6 STG.E.U16 desc[UR14][R8.64], R24 ;  /* 0x0000001808006986 */ /* 0x000fe2000c10150e */
[-C--:B------:R-:W-:Y:S01]  /*e2f0*/  LEA.HI.X.SX32 R11, R6, R3.reuse, 0x1, P4 ;  /* 0x00000003060b7211 */ /* 0x080fe200020f0eff */
[----:B------:R-:W-:Y:S01]  /*e300*/  VIADD R6, R7, 0x26 ;  /* 0x0000002607067836 */ /* 0x000fe20000000000 */
[-C--:B------:R-:W-:Y:S02]  /*e310*/  LEA R4, P6, R12, R2.reuse, 0x1 ;  /* 0x000000020c047211 */ /* 0x080fe400078c08ff */
        /* <DEDUP_REMOVED lines=54> */
[----:B------:R-:W-:-:S02]  /*e680*/  ULDC UR4, c[0x0][0x22c] ;  /* 0x00008b0000047ab9 */ /* 0x000fc40000000800 */
[----:B0-----:R-:W-:Y:S01]  /*e690*/  LEA.HI.X.SX32 R5, R6, R3, 0x1, P4 ;  /* 0x0000000306057211 */ /* 0x001fe200020f0eff */
[C---:B------:R-:W-:Y:S01]  /*e6a0*/  VIADD R10, R7.reuse, 0x2e ;  /* 0x0000002e070a7836 */ /* 0x040fe20000000000 */
[----:B------:R-:W-:Y:S01]  /*e6b0*/  ISETP.LT.AND P4, PT, R12, UR4, !P0 ;  /* 0x000000040c007c0c */ /* 0x000fe2000c781270 */
[----:B------:R-:W-:Y:S01]  /*e6c0*/  ULDC UR4, c[0x0][0x248] ;  /* 0x0000920000047ab9 */ /* 0x000fe20000000800 */
[C---:B------:R-:W-:Y:S01]  /*e6d0*/  VIADD R12, R7.reuse, 0x2d ;  /* 0x0000002d070c7836 */ /* 0x040fe20000000000 */
[----:B------:R0:W-:Y:S01]  /*e6e0*/  @P1 STG.E.U16 desc[UR14][R4.64], R28 ;  /* 0x0000001c04001986 */ /* 0x0001e2000c10150e */
[----:B------:R-:W-:Y:S01]  /*e6f0*/  VIADD R6, R6, UR4 ;  /* 0x0000000406067c36 */ /* 0x000fe20008000000 */
[----:B------:R-:W-:Y:S02]  /*e700*/  ULDC UR4, c[0x0][0x22c] ;  /* 0x00008b0000047ab9 */ /* 0x000fe40000000800 */
        /* <DEDUP_REMOVED lines=41> */
[----:B0-----:R-:W-:Y:S02]  /*e9a0*/  PRMT R9, R30, 0x7632, R9 ;  /* 0x000076321e097816 */ /* 0x001fe40000000009 */
[----:B------:R-:W-:-:S03]  /*e9b0*/  LEA.HI.X.SX32 R11, R12, R3, 0x1, P4 ;  /* 0x000000030c0b7211 */ /* 0x000fc600020f0eff */
[----:B------:R0:W-:Y:S01]  /*e9c0*/  @P2 STG.E.U16 desc[UR14][R4.64], R9 ;  /* 0x0000000904002986 */ /* 0x0001e2000c10150e */
[----:B------:R-:W-:Y:S01]  /*e9d0*/  ISETP.LT.AND P2, PT, R6, UR4, !P0 ;  /* 0x0000000406007c0c */ /* 0x000fe2000c741270 */
[----:B------:R-:W-:Y:S01]  /*e9e0*/  ULDC UR4, c[0x0][0x248] ;  /* 0x0000920000047ab9 */ /* 0x000fe20000000800 */
[----:B------:R-:W-:Y:S01]  /*e9f0*/  VIADD R6, R7, 0x33 ;  /* 0x0000003307067836 */ /* 0x000fe20000000000 */
[----:B------:R-:W-:Y:S01]  /*ea00*/  @P1 STG.E.U16 desc[UR14][R10.64], R31 ;  /* 0x0000001f0a001986 */ /* 0x000fe2000c10150e */
        /* <DEDUP_REMOVED lines=9> */
[----:B------:R-:W-:Y:S02]  /*eaa0*/  ULDC UR4, c[0x0][0x248] ;  /* 0x0000920000047ab9 */ /* 0x000fe40000000800 */
        /* <DEDUP_REMOVED lines=1435> */
[----:B-1----:R0:W-:Y:S01]  /*14460*/  @P1 STG.E.U16 desc[UR14][R8.64], R116 ;  /* 0x0000007408001986 */ /* 0x0021e2000c10150e */
        /* <DEDUP_REMOVED lines=36> */
[----:B------:R-:W-:Y:S01]  /*146b0*/  ULDC UR5, c[0x0][0x22c] ;  /* 0x00008b0000057ab9 */ /* 0x000fe20000000800 */
[----:B------:R-:W-:Y:S01]  /*146c0*/  PRMT R11, R118, 0x7632, R11 ;  /* 0x00007632760b7816 */ /* 0x000fe2000000000b */
[----:B------:R-:W-:Y:S01]  /*146d0*/  ULDC UR4, c[0x0][0x22c] ;  /* 0x00008b0000047ab9 */ /* 0x000fe20000000800 */
[----:B------:R-:W-:Y:S01]  /*146e0*/  LEA.HI.X.SX32 R9, R6, R3, 0x1, P3 ;  /* 0x0000000306097211 */ /* 0x000fe200018f0eff */
[C---:B------:R-:W-:Y:S01]  /*146f0*/  VIADD R6, R7.reuse, 0xe2 ;  /* 0x000000e207067836 */ /* 0x040fe20000000000 */
[----:B------:R-:W-:Y:S01]  /*14700*/  ISETP.LT.AND P5, PT, R10, UR5, !P0 ;  /* 0x000000050a007c0c */ /* 0x000fe2000c7a1270 */
[----:B------:R-:W-:Y:S01]  /*14710*/  ULDC UR5, c[0x0][0x22c] ;  /* 0x00008b0000057ab9 */ /* 0x000fe20000000800 */
[----:B------:R-:W-:Y:S01]  /*14720*/  LEA R10, P3, R12, R2, 0x1 ;  /* 0x000000020c0a7211 */ /* 0x000fe200078608ff */
[----:B------:R1:W-:Y:S01]  /*14730*/  @P2 STG.E.U16 desc[UR14][R8.64], R11 ;  /* 0x0000000b08002986 */ /* 0x0003e2000c10150e */
[----:B0-----:R-:W-:-:S02]  /*14740*/  VIADD R5, R7, 0xe3 ;  /* 0x000000e307057836 */ /* 0x001fc40000000000 */
[----:B-1----:R-:W-:Y:S02]  /*14750*/  LEA.HI.X.SX32 R11, R12, R3, 0x1, P3 ;  /* 0x000000030c0b7211 */ /* 0x002fe400018f0eff */
[----:B------:R-:W-:Y:S01]  /*14760*/  ISETP.LT.AND P3, PT, R6, UR4, !P0 ;  /* 0x0000000406007c0c */ /* 0x000fe2000c761270 */
[----:B------:R-:W-:Y:S01]  /*14770*/  ULDC UR4, c[0x0][0x248] ;  /* 0x0000920000047ab9 */ /* 0x000fe20000000800 */
[----:B------:R-:W-:Y:S01]  /*14780*/  PRMT R9, R119, 0x7632, R9 ;  /* 0x0000763277097816 */ /* 0x000fe20000000009 */
[----:B------:R-:W-:Y:S01]  /*14790*/  VIADD R12, R12, UR4 ;  /* 0x000000040c0c7c36 */ /* 0x000fe20008000000 */
[----:B------:R-:W-:Y:S01]  /*147a0*/  @P1 STG.E.U16 desc[UR14][R10.64], R119 ;  /* 0x000000770a001986 */ /* 0x000fe2000c10150e */
[----:B------:R-:W-:Y:S01]  /*147b0*/  ULDC UR4, c[0x0][0x22c] ;  /* 0x00008b0000047ab9 */ /* 0x000fe20000000800 */
[----:B------:R-:W-:Y:S01]  /*147c0*/  VIADD R6, R7, 0xe4 ;  /* 0x000000e407067836 */ /* 0x000fe20000000000 */
[----:B------:R-:W-:Y:S01]  /*147d0*/  ISETP.LT.AND P2, PT, R5, UR4, !P0 ;  /* 0x0000000405007c0c */ /* 0x000fe2000c741270 */
[----:B------:R-:W-:Y:S01]  /*147e0*/  ULDC UR4, c[0x0][0x248] ;  /* 0x0000920000047ab9 */ /* 0x000fe20000000800 */
[----:B------:R-:W-:-:S04]  /*147f0*/  LEA R4, P1, R12, R2, 0x1 ;  /* 0x000000020c047211 */ /* 0x000fc800078208ff */
[CC--:B------:R-:W-:Y:S01]  /*14800*/  LEA.HI.X.SX32 R5, R12.reuse, R3.reuse, 0x1, P1 ;  /* 0x000000030c057211 */ /* 0x0c0fe200008f0eff */
[----:B------:R-:W-:Y:S01]  /*14810*/  VIADD R12, R12, UR4 ;  /* 0x000000040c0c7c36 */ /* 0x000fe20008000000 */
[----:B------:R-:W-:Y:S01]  /*14820*/  ULDC UR4, c[0x0][0x248] ;  /* 0x0000920000047ab9 */ /* 0x000fe20000000800 */
[----:B------:R-:W-:Y:S01]  /*14830*/  ISETP.LT.AND P1, PT, R6, UR5, !P0 ;  /* 0x0000000506007c0c */ /* 0x000fe2000c721270 */
[----:B------:R-:W-:Y:S01]  /*14840*/  ULDC UR5, c[0x0][0x22c] ;  /* 0x00008b0000057ab9 */ /* 0x000fe20000000800 */
[----:B------:R0:W-:Y:S01]  /*14850*/  @P4 STG.E.U16 desc[UR14][R4.64], R9 ;  /* 0x0000000904004986 */ /* 0x0001e2000c10150e */
[CC--:B------:R-:W-:Y:S01]  /*14860*/  LEA R8, P4, R12.reuse, R2.reuse, 0x1 ;  /* 0x000000020c087211 */ /* 0x0c0fe200078808ff */
[C---:B------:R-:W-:Y:S01]  /*14870*/  VIADD R6, R12.reuse, UR4 ;  /* 0x000000040c067c36 */ /* 0x040fe20008000000 */
[----:B------:R-:W-:Y:S02]  /*14880*/  ULDC UR4, c[0x0][0x248] ;  /* 0x0000920000047ab9 */ /* 0x000fe40000000800 */
[-C--:B0-----:R-:W-:Y:S01]  /*14890*/  LEA.HI.X.SX32 R9, R12, R3.reuse, 0x1, P4 ;  /* 0x000000030c097211 */ /* 0x081fe200020f0eff */
[C---:B------:R-:W-:Y:S01]  /*148a0*/  VIADD R12, R6.reuse, UR4 ;  /* 0x00000004060c7c36 */ /* 0x040fe20008000000 */
[-C--:B------:R-:W-:Y:S01]  /*148b0*/  LEA R10, P4, R6, R2.reuse, 0x1 ;  /* 0x00000002060a7211 */ /* 0x080fe200078808ff */
[----:B------:R-:W-:Y:S01]  /*148c0*/  ULDC UR4, c[0x0][0x248] ;  /* 0x0000920000047ab9 */ /* 0x000fe20000000800 */
[----:B--2---:R-:W-:Y:S01]  /*148d0*/  PRMT R5, R120, 0x7632, R5 ;  /* 0x0000763278057816 */ /* 0x004fe20000000005 */
        /* <DEDUP_REMOVED lines=8> */
[CC--:B0-----:R-:W-:Y:S01]  /*14960*/  LEA.HI.X.SX32 R5, R12.reuse, R3.reuse, 0x1, P6 ;  /* 0x000000030c057211 */ /* 0x0c1fe200030f0eff */
[----:B------:R-:W-:Y:S01]  /*14970*/  VIADD R12, R12, UR4 ;  /* 0x000000040c0c7c36 */ /* 0x000fe20008000000 */
[----:B------:R-:W-:Y:S01]  /*14980*/  ULDC UR4, c[0x0][0x248] ;  /* 0x0000920000047ab9 */ /* 0x000fe20000000800 */
[----:B------:R-:W-:Y:S01]  /*14990*/  ISETP.LT.AND P6, PT, R6, UR5, !P0 ;  /* 0x0000000506007c0c */ /* 0x000fe2000c7c1270 */
[----:B------:R-:W-:Y:S01]  /*149a0*/  VIADD R10, R7, 0xe7 ;  /* 0x000000e7070a7836 */ /* 0x000fe20000000000 */
[----:B------:R0:W-:Y:S01]  /*149b0*/  @P3 STG.E.U16 desc[UR14][R4.64], R121 ;  /* 0x0000007904003986 */ /* 0x0001e2000c10150e */
[CC--:B------:R-:W-:Y:S01]  /*149c0*/  LEA R8, P3, R12.reuse, R2.reuse, 0x1 ;  /* 0x000000020c087211 */ /* 0x0c0fe200078608ff */
[C---:B------:R-:W-:Y:S01]  /*149d0*/  VIADD R6, R12.reuse, UR4 ;  /* 0x000000040c067c36 */ /* 0x040fe20008000000 */
        /* <DEDUP_REMOVED lines=10> */
[----:B-1----:R-:W-:Y:S01]  /*14a80*/  LEA.HI.X.SX32 R11, R6, R3, 0x1, P3 ;  /* 0x00000003060b7211 */ /* 0x002fe200018f0eff */
[C---:B------:R-:W-:Y:S01]  /*14a90*/  VIADD R8, R7.reuse, 0xea ;  /* 0x000000ea07087836 */ /* 0x040fe20000000000 */
[----:B------:R-:W-:Y:S01]  /*14aa0*/  ISETP.LT.AND P3, PT, R12, UR4, !P0 ;  /* 0x000000040c007c0c */ /* 0x000fe2000c761270 */
[----:B------:R-:W-:Y:S01]  /*14ab0*/  ULDC UR4, c[0x0][0x248] ;  /* 0x0000920000047ab9 */ /* 0x000fe20000000800 */
[----:B------:R-:W-:Y:S01]  /*14ac0*/  PRMT R9, R122, 0x7632, R9 ;  /* 0x000076327a097816 */ /* 0x000fe20000000009 */
[----:B------:R-:W-:Y:S01]  /*14ad0*/  VIADD R6, R6, UR4 ;  /* 0x0000000406067c36 */ /* 0x000fe20008000000 */
[----:B------:R0:W-:Y:S01]  /*14ae0*/  @P1 STG.E.U16 desc[UR14][R10.64], R122 ;  /* 0x0000007a0a001986 */ /* 0x0001e2000c10150e */
        /* <DEDUP_REMOVED lines=13> */
[----:B------:R-:W-:Y:S02]  /*14bc0*/  ULDC UR4, c[0x0][0x248] ;  /* 0x0000920000047ab9 */ /* 0x000fe40000000800 */
[-C--:B-1----:R-:W-:Y:S01]  /*14bd0*/  LEA.HI.X.SX32 R9, R6, R3.reuse, 0x1, P4 ;  /* 0x0000000306097211 */ /* 0x082fe200020f0eff */
[C---:B------:R-:W-:Y:S01]  /*14be0*/  VIADD R6, R11.reuse, UR4 ;  /* 0x000000040b067c36 */ /* 0x040fe20008000000 */
[----:B------:R-:W-:Y:S01]  /*14bf0*/  LEA R10, P4, R11, R2, 0x1 ;  /* 0x000000020b0a7211 */ /* 0x000fe200078808ff */
[----:B------:R-:W-:Y:S01]  /*14c00*/  ULDC UR4, c[0x0][0x248] ;  /* 0x0000920000047ab9 */ /* 0x000fe20000000800 */
[----:B------:R-:W-:Y:S01]  /*14c10*/  PRMT R5, R123, 0x7632, R5 ;  /* 0x000076327b057816 */ /* 0x000fe20000000005 */
[----:B------:R-:W-:Y:S01]  /*14c20*/  @P6 STG.E.U16 desc[UR14][R8.64], R123 ;  /* 0x0000007b08006986 */ /* 0x000fe2000c10150e */
[----:B------:R-:W-:-:S02]  /*14c30*/  LEA.HI.X.SX32 R11, R11, R3, 0x1, P4 ;  /* 0x000000030b0b7211 */ /* 0x000fc400020f0eff */
        /* <DEDUP_REMOVED lines=26> */
[C---:B-1----:R-:W-:Y:S01]  /*14de0*/  LEA.HI.X.SX32 R11, R12.reuse, R3, 0x1, P5 ;  /* 0x000000030c0b7211 */ /* 0x042fe200028f0eff */
        /* <DEDUP_REMOVED lines=24> */
[----:B------:R-:W-:Y:S02]  /*14f70*/  LEA R4, P4, R12, R2, 0x1 ;  /* 0x000000020c047211 */ /* 0x000fe400078808ff */
[----:B------:R-:W-:Y:S01]  /*14f80*/  ISETP.LT.AND P6, PT, R13, UR5, !P0 ;  /* 0x000000050d007c0c */ /* 0x000fe2000c7c1270 */
[----:B------:R0:W-:Y:S01]  /*14f90*/  @P3 STG.E.U16 desc[UR14][R10.64], R5 ;  /* 0x000000050a003986 */ /* 0x0001e2000c10150e */
[----:B------:R-:W-:-:S02]  /*14fa0*/  ULDC UR5, c[0x0][0x22c] ;  /* 0x00008b0000057ab9 */ /* 0x000fc40000000800 */
[----:B------:R-:W-:Y:S01]  /*14fb0*/  ISETP.LT.AND P3, PT, R6, UR5, !P0 ;  /* 0x0000000506007c0c */ /* 0x000fe2000c761270 */
[C---:B------:R-:W-:Y:S01]  /*14fc0*/  VIADD R6, R7.reuse, 0xf3 ;  /* 0x000000f307067836 */ /* 0x040fe20000000000 */
[----:B------:R-:W-:Y:S01]  /*14fd0*/  ULDC UR5, c[0x0][0x22c] ;  /* 0x00008b0000057ab9 */ /* 0x000fe20000000800 */
[CC--:B0-----:R-:W-:Y:S01]  /*14fe0*/  LEA.HI.X.SX32 R5, R12.reuse, R3.reuse, 0x1, P4 ;  /* 0x000000030c057211 */ /* 0x0c1fe200020f0eff */
[----:B------:R-:W-:Y:S01]  /*14ff0*/  VIADD R12, R12, UR4 ;  /* 0x000000040c0c7c36 */ /* 0x000fe20008000000 */
[----:B------:R-:W-:Y:S01]  /*15000*/  ULDC UR4, c[0x0][0x248] ;  /* 0x0000920000047ab9 */ /* 0x000fe20000000800 */
[C---:B------:R-:W-:Y:S02]  /*15010*/  VIADD R10, R7.reuse, 0xf4 ;  /* 0x000000f4070a7836 */ /* 0x040fe40000000000 */
[----:B------:R0:W-:Y:S01]  /*15020*/  @P2 STG.E.U16 desc[UR14][R4.64], R127 ;  /* 0x0000007f04002986 */ /* 0x0001e2000c10150e */
[----:B------:R-:W-:Y:S02]  /*15030*/  LEA R8, P4, R12, R2, 0x1 ;  /* 0x000000020c087211 */ /* 0x000fe400078808ff */
[----:B------:R-:W-:Y:S01]  /*15040*/  ISETP.LT.AND P2, PT, R6, UR5, !P0 ;  /* 0x0000000506007c0c */ /* 0x000fe2000c741270 */
[C---:B------:R-:W-:Y:S01]  /*15050*/  VIADD R6, R12.reuse, UR4 ;  /* 0x000000040c067c36 */ /* 0x040fe20008000000 */
[----:B------:R-:W-:Y:S01]  /*15060*/  LEA.HI.X.SX32 R9, R12, R3, 0x1, P4 ;  /* 0x000000030c097211 */ /* 0x000fe200020f0eff */
[----:B------:R-:W-:Y:S01]  /*15070*/  ULDC UR4, c[0x0][0x22c] ;  /* 0x00008b0000047ab9 */ /* 0x000fe20000000800 */
[----:B------:R-:W-:Y:S01]  /*15080*/  ULDC UR5, c[0x0][0x22c] ;  /* 0x00008b0000057ab9 */ /* 0x000fe20000000800 */
[----:B------:R-:W-:Y:S01]  /*15090*/  VIADD R12, R7, 0xf6 ;  /* 0x000000f6070c7836 */ /* 0x000fe20000000000 */
[----:B0-----:R-:W-:-:S02]  /*150a0*/  PRMT R5, R127, 0x7632, R5 ;  /* 0x000076327f057816 */ /* 0x001fc40000000005 */
[----:B------:R-:W-:-:S03]  /*150b0*/  LEA R4, P4, R6, R2, 0x1 ;  /* 0x0000000206047211 */ /* 0x000fc600078808ff */
[----:B------:R0:W-:Y:S01]  /*150c0*/  @P1 STG.E.U16 desc[UR14][R8.64], R5 ;  /* 0x0000000508001986 */ /* 0x0001e2000c10150e */
[----:B------:R-:W-:Y:S01]  /*150d0*/  ISETP.LT.AND P1, PT, R10, UR4, !P0 ;  /* 0x000000040a007c0c */ /* 0x000fe2000c721270 */
[----:B------:R-:W-:Y:S01]  /*150e0*/  ULDC UR4, c[0x0][0x248] ;  /* 0x0000920000047ab9 */ /* 0x000fe20000000800 */
[----:B------:R-:W-:Y:S01]  /*150f0*/  VIADD R10, R7, 0xf5 ;  /* 0x000000f5070a7836 */ /* 0x000fe20000000000 */
[C---:B0-----:R-:W-:Y:S01]  /*15100*/  LEA.HI.X.SX32 R5, R6.reuse, R3, 0x1, P4 ;  /* 0x0000000306057211 */ /* 0x041fe200020f0eff */
[----:B------:R-:W-:Y:S01]  /*15110*/  VIADD R6, R6, UR4 ;  /* 0x0000000406067c36 */ /* 0x000fe20008000000 */
[----:B------:R-:W-:Y:S02]  /*15120*/  ULDC UR4, c[0x0][0x248] ;  /* 0x0000920000047ab9 */ /* 0x000fe40000000800 */
[----:B------:R-:W-:Y:S01]  /*15130*/  ISETP.LT.AND P4, PT, R10, UR5, !P0 ;  /* 0x000000050a007c0c */ /* 0x000fe2000c781270 */
[----:B------:R-:W-:Y:S01]  /*15140*/  ULDC UR5, c[0x0][0x22c] ;  /* 0x00008b0000057ab9 */ /* 0x000fe20000000800 */
[----:B------:R0:W-:Y:S01]  /*15150*/  @P5 STG.E.U16 desc[UR14][R4.64], R128 ;  /* 0x0000008004005986 */ /* 0x0001e2000c10150e */
[C---:B------:R-:W-:Y:S01]  /*15160*/  LEA R10, P5, R6.reuse, R2, 0x1 ;  /* 0x00000002060a7211 */ /* 0x040fe200078a08ff */
[----:B------:R-:W-:Y:S01]  /*15170*/  VIADD R9, R6, UR4 ;  /* 0x0000000406097c36 */ /* 0x000fe20008000000 */
[----:B------:R-:W-:-:S02]  /*15180*/  ULDC UR4, c[0x0][0x248] ;  /* 0x0000920000047ab9 */ /* 0x000fc40000000800 */
[----:B------:R-:W-:Y:S01]  /*15190*/  LEA.HI.X.SX32 R11, R6, R3, 0x1, P5 ;  /* 0x00000003060b7211 */ /* 0x000fe200028f0eff */
[C---:B------:R-:W-:Y:S01]  /*151a0*/  VIADD R6, R9.reuse, UR4 ;  /* 0x0000000409067c36 */ /* 0x040fe20008000000 */
[----:B------:R-:W-:Y:S01]  /*151b0*/  LEA R8, P5, R9, R2, 0x1 ;  /* 0x0000000209087211 */ /* 0x000fe200078a08ff */
[----:B------:R-:W-:-:S03]  /*151c0*/  ULDC UR4, c[0x0][0x248] ;  /* 0x0000920000047ab9 */ /* 0x000fc60000000800 */
[----:B------:R-:W-:Y:S02]  /*151d0*/  LEA.HI.X.SX32 R9, R9, R3, 0x1, P5 ;  /* 0x0000000309097211 */ /* 0x000fe400028f0eff */
[----:B0-----:R-:W-:Y:S02]  /*151e0*/  PRMT R5, R128, 0x7632, R5 ;  /* 0x0000763280057816 */ /* 0x001fe40000000005 */
[----:B------:R-:W-:-:S03]  /*151f0*/  LEA R4, P5, R6, R2, 0x1 ;  /* 0x0000000206047211 */ /* 0x000fc600078a08ff */
[----:B------:R0:W-:Y:S01]  /*15200*/  @P6 STG.E.U16 desc[UR14][R10.64], R5 ;  /* 0x000000050a006986 */ /* 0x0001e2000c10150e */
[----:B------:R-:W-:Y:S01]  /*15210*/  ISETP.LT.AND P6, PT, R12, UR5, !P0 ;  /* 0x000000050c007c0c */ /* 0x000fe2000c7c1270 */
[----:B------:R-:W-:Y:S01]  /*15220*/  VIADD R12, R7, 0xf7 ;  /* 0x000000f7070c7836 */ /* 0x000fe20000000000 */
[----:B------:R-:W-:Y:S01]  /*15230*/  ULDC UR5, c[0x0][0x22c] ;  /* 0x00008b0000057ab9 */ /* 0x000fe20000000800 */
[----:B------:R1:W-:Y:S03]  /*15240*/  @P3 STG.E.U16 desc[UR14][R8.64], R129 ;  /* 0x0000008108003986 */ /* 0x0003e6000c10150e */
[----:B------:R-:W-:Y:S01]  /*15250*/  ISETP.LT.AND P3, PT, R12, UR5, !P0 ;  /* 0x000000050c007c0c */ /* 0x000fe2000c761270 */
[----:B------:R-:W-:Y:S01]  /*15260*/  ULDC UR5, c[0x0][0x22c] ;  /* 0x00008b0000057ab9 */ /* 0x000fe20000000800 */
[----:B------:R-:W-:Y:S02]  /*15270*/  PRMT R12, R131, 0x7632, R12 ;  /* 0x00007632830c7816 */ /* 0x000fe4000000000c */
[C---:B0-----:R-:W-:Y:S01]  /*15280*/  LEA.HI.X.SX32 R5, R6.reuse, R3, 0x1, P5 ;  /* 0x0000000306057211 */ /* 0x041fe200028f0eff */
[----:B------:R-:W-:Y:S01]  /*15290*/  VIADD R6, R6, UR4 ;  /* 0x0000000406067c36 */ /* 0x000fe20008000000 */
[----:B------:R-:W-:Y:S01]  /*152a0*/  ULDC UR4, c[0x0][0x248] ;  /* 0x0000920000047ab9 */ /* 0x000fe20000000800 */
[----:B------:R-:W-:Y:S01]  /*152b0*/  VIADD R10, R7, 0xf8 ;  /* 0x000000f8070a7836 */ /* 0x000fe20000000000 */
[----:B-1----:R-:W-:Y:S01]  /*152c0*/  PRMT R9, R129, 0x7632, R9 ;  /* 0x0000763281097816 */ /* 0x002fe20000000009 */
[----:B------:R-:W-:Y:S01]  /*152d0*/  VIADD R11, R7, 0xfa ;  /* 0x000000fa070b7836 */ /* 0x000fe20000000000 */
[----:B------:R-:W-:-:S03]  /*152e0*/  LEA R8, P5, R6, R2, 0x1 ;  /* 0x0000000206087211 */ /* 0x000fc600078a08ff */
[----:B------:R0:W-:Y:S01]  /*152f0*/  @P2 STG.E.U16 desc[UR14][R4.64], R9 ;  /* 0x0000000904002986 */ /* 0x0001e2000c10150e */
[----:B------:R-:W-:Y:S01]  /*15300*/  ISETP.LT.AND P2, PT, R10, UR5, !P0 ;  /* 0x000000050a007c0c */ /* 0x000fe2000c741270 */
[C---:B------:R-:W-:Y:S01]  /*15310*/  VIADD R10, R6.reuse, UR4 ;  /* 0x00000004060a7c36 */ /* 0x040fe20008000000 */
[----:B------:R-:W-:Y:S01]  /*15320*/  ULDC UR4, c[0x0][0x22c] ;  /* 0x00008b0000047ab9 */ /* 0x000fe20000000800 */
[----:B------:R-:W-:Y:S01]  /*15330*/  ULDC UR5, c[0x0][0x22c] ;  /* 0x00008b0000057ab9 */ /* 0x000fe20000000800 */
[----:B0-----:R-:W-:Y:S01]  /*15340*/  LEA.HI.X.SX32 R9, R6, R3, 0x1, P5 ;  /* 0x0000000306097211 */ /* 0x001fe200028f0eff */
[----:B------:R-:W-:Y:S01]  /*15350*/  VIADD R6, R7, 0xf9 ;  /* 0x000000f907067836 */ /* 0x000fe20000000000 */
[----:B------:R-:W-:-:S03]  /*15360*/  LEA R4, P5, R10, R2, 0x1 ;  /* 0x000000020a047211 */ /* 0x000fc600078a08ff */
[----:B------:R0:W-:Y:S01]  /*15370*/  @P1 STG.E.U16 desc[UR14][R8.64], R130 ;  /* 0x0000008208001986 */ /* 0x0001e2000c10150e */
[----:B------:R-:W-:Y:S01]  /*15380*/  ISETP.LT.AND P1, PT, R6, UR4, !P0 ;  /* 0x0000000406007c0c */ /* 0x000fe2000c721270 */
[----:B------:R-:W-:Y:S01]  /*15390*/  ULDC UR4, c[0x0][0x248] ;  /* 0x0000920000047ab9 */ /* 0x000fe20000000800 */
[C---:B------:R-:W-:Y:S01]  /*153a0*/  LEA.HI.X.SX32 R5, R10.reuse, R3, 0x1, P5 ;  /* 0x000000030a057211 */ /* 0x040fe200028f0eff */
[----:B------:R-:W-:Y:S01]  /*153b0*/  VIADD R6, R10, UR4 ;  /* 0x000000040a067c36 */ /* 0x000fe20008000000 */
[----:B------:R-:W-:Y:S02]  /*153c0*/  ULDC UR4, c[0x0][0x22c] ;  /* 0x00008b0000047ab9 */ /* 0x000fe40000000800 */
[----:B------:R-:W-:Y:S01]  /*153d0*/  ISETP.LT.AND P5, PT, R11, UR4, !P0 ;  /* 0x000000040b007c0c */ /* 0x000fe2000c7a1270 */
[----:B------:R-:W-:Y:S01]  /*153e0*/  ULDC UR4, c[0x0][0x248] ;  /* 0x0000920000047ab9 */ /* 0x000fe20000000800 */
[----:B0-----:R-:W-:-:S05]  /*153f0*/  PRMT R9, R130, 0x7632, R9 ;  /* 0x0000763282097816 */ /* 0x001fca0000000009 */
[----:B------:R0:W-:Y:S01]  /*15400*/  @P4 STG.E.U16 desc[UR14][R4.64], R9 ;  /* 0x0000000904004986 */ /* 0x0001e2000c10150e */
[----:B------:R-:W-:-:S04]  /*15410*/  LEA R10, P4, R6, R2, 0x1 ;  /* 0x00000002060a7211 */ /* 0x000fc800078808ff */
[CC--:B------:R-:W-:Y:S01]  /*15420*/  LEA.HI.X.SX32 R11, R6.reuse, R3.reuse, 0x1, P4 ;  /* 0x00000003060b7211 */ /* 0x0c0fe200020f0eff */
[----:B------:R-:W-:Y:S01]  /*15430*/  VIADD R6, R6, UR4 ;  /* 0x0000000406067c36 */ /* 0x000fe20008000000 */
[----:B------:R-:W-:Y:S01]  /*15440*/  ULDC UR4, c[0x0][0x248] ;  /* 0x0000920000047ab9 */ /* 0x000fe20000000800 */
[----:B------:R-:W-:Y:S01]  /*15450*/  ISETP.LT.AND P4, PT, R0, UR5, !P0 ;  /* 0x0000000500007c0c */ /* 0x000fe2000c781270 */
[----:B------:R-:W-:Y:S01]  /*15460*/  ULDC UR5, c[0x0][0x248] ;  /* 0x0000920000057ab9 */ /* 0x000fe20000000800 */
[----:B------:R1:W-:Y:S01]  /*15470*/  @P6 STG.E.U16 desc[UR14][R10.64], R131 ;  /* 0x000000830a006986 */ /* 0x0003e2000c10150e */
[C---:B------:R-:W-:Y:S01]  /*15480*/  VIADD R0, R6.reuse, UR4 ;  /* 0x0000000406007c36 */ /* 0x040fe20008000000 */
[CC--:B0-----:R-:W-:Y:S01]  /*15490*/  LEA R4, P6, R6.reuse, R2.reuse, 0x1 ;  /* 0x0000000206047211 */ /* 0x0c1fe200078c08ff */
[----:B------:R-:W-:Y:S01]  /*154a0*/  VIADD R9, R7, 0xfc ;  /* 0x000000fc07097836 */ /* 0x000fe20000000000 */
[----:B------:R-:W-:Y:S02]  /*154b0*/  ULDC UR4, c[0x0][0x22c] ;  /* 0x00008b0000047ab9 */ /* 0x000fe40000000800 */
[----:B------:R-:W-:Y:S01]  /*154c0*/  LEA.HI.X.SX32 R5, R6, R3, 0x1, P6 ;  /* 0x0000000306057211 */ /* 0x000fe200030f0eff */
[C---:B------:R-:W-:Y:S01]  /*154d0*/  VIADD R6, R0.reuse, UR5 ;  /* 0x0000000500067c36 */ /* 0x040fe20008000000 */
[----:B------:R-:W-:Y:S01]  /*154e0*/  LEA R8, P6, R0, R2, 0x1 ;  /* 0x0000000200087211 */ /* 0x000fe200078c08ff */
[----:B------:R-:W-:-:S02]  /*154f0*/  ULDC UR5, c[0x0][0x248] ;  /* 0x0000920000057ab9 */ /* 0x000fc40000000800 */
[----:B------:R0:W-:Y:S01]  /*15500*/  @P3 STG.E.U16 desc[UR14][R4.64], R12 ;  /* 0x0000000c04003986 */ /* 0x0001e2000c10150e */
[----:B------:R-:W-:Y:S01]  /*15510*/  ISETP.LT.AND P3, PT, R9, UR4, !P0 ;  /* 0x0000000409007c0c */ /* 0x000fe2000c761270 */
[----:B------:R-:W-:Y:S01]  /*15520*/  ULDC UR4, c[0x0][0x22c] ;  /* 0x00008b0000047ab9 */ /* 0x000fe20000000800 */
[----:B------:R-:W-:Y:S01]  /*15530*/  LEA.HI.X.SX32 R9, R0, R3, 0x1, P6 ;  /* 0x0000000300097211 */ /* 0x000fe200030f0eff */
[----:B------:R-:W-:Y:S01]  /*15540*/  VIADD R0, R7, 0xfd ;  /* 0x000000fd07007836 */ /* 0x000fe20000000000 */
[----:B-1----:R-:W-:-:S03]  /*15550*/  LEA R10, P6, R6, R2, 0x1 ;  /* 0x00000002060a7211 */ /* 0x002fc600078c08ff */
[----:B----4-:R1:W-:Y:S01]  /*15560*/  @P2 STG.E.U16 desc[UR14][R8.64], R16 ;  /* 0x0000001008002986 */ /* 0x0103e2000c10150e */
[----:B------:R-:W-:Y:S01]  /*15570*/  ISETP.LT.AND P2, PT, R0, UR4, !P0 ;  /* 0x0000000400007c0c */ /* 0x000fe2000c741270 */
[----:B------:R-:W-:Y:S01]  /*15580*/  ULDC UR4, c[0x0][0x248] ;  /* 0x0000920000047ab9 */ /* 0x000fe20000000800 */
[C---:B------:R-:W-:Y:S01]  /*15590*/  LEA.HI.X.SX32 R11, R6.reuse, R3, 0x1, P6 ;  /* 0x00000003060b7211 */ /* 0x040fe200030f0eff */
[----:B------:R-:W-:Y:S01]  /*155a0*/  VIADD R6, R6, UR4 ;  /* 0x0000000406067c36 */ /* 0x000fe20008000000 */
[----:B------:R-:W-:Y:S01]  /*155b0*/  ULDC UR4, c[0x0][0x248] ;  /* 0x0000920000047ab9 */ /* 0x000fe20000000800 */
[----:B0-----:R-:W-:Y:S02]  /*155c0*/  PRMT R5, R16, 0x7632, R5 ;  /* 0x0000763210057816 */ /* 0x001fe40000000005 */
[----:B------:R-:W-:Y:S01]  /*155d0*/  VIADD R0, R6, UR4 ;  /* 0x0000000406007c36 */ /* 0x000fe20008000000 */
[----:B------:R-:W-:Y:S02]  /*155e0*/  ULDC UR4, c[0x0][0x248] ;  /* 0x0000920000047ab9 */ /* 0x000fe40000000800 */
[----:B------:R0:W-:Y:S01]  /*155f0*/  @P1 STG.E.U16 desc[UR14][R10.64], R5 ;  /* 0x000000050a001986 */ /* 0x0001e2000c10150e */
[----:B-1----:R-:W-:Y:S01]  /*15600*/  VIADD R9, R0, UR5 ;  /* 0x0000000500097c36 */ /* 0x002fe20008000000 */
[----:B------:R-:W-:-:S04]  /*15610*/  LEA R4, P1, R6, R2, 0x1 ;  /* 0x0000000206047211 */ /* 0x000fc800078208ff */
[CC--:B------:R-:W-:Y:S01]  /*15620*/  LEA R8, P6, R9.reuse, R2.reuse, 0x1 ;  /* 0x0000000209087211 */ /* 0x0c0fe200078c08ff */
[----:B0-----:R-:W-:Y:S01]  /*15630*/  VIADD R11, R9, UR4 ;  /* 0x00000004090b7c36 */ /* 0x001fe20008000000 */
[-C--:B------:R-:W-:Y:S01]  /*15640*/  LEA.HI.X.SX32 R5, R6, R3.reuse, 0x1, P1 ;  /* 0x0000000306057211 */ /* 0x080fe200008f0eff */
[----:B------:R-:W-:Y:S01]  /*15650*/  ULDC UR4, c[0x0][0x248] ;  /* 0x0000920000047ab9 */ /* 0x000fe20000000800 */
[CC--:B------:R-:W-:Y:S01]  /*15660*/  LEA R6, P1, R0.reuse, R2.reuse, 0x1 ;  /* 0x0000000200067211 */ /* 0x0c0fe200078208ff */
[----:B------:R-:W-:Y:S01]  /*15670*/  VIADD R13, R11, UR6 ;  /* 0x000000060b0d7c36 */ /* 0x000fe20008000000 */
[-C--:B------:R-:W-:Y:S01]  /*15680*/  LEA.HI.X.SX32 R9, R9, R3.reuse, 0x1, P6 ;  /* 0x0000000309097211 */ /* 0x080fe200030f0eff */
[----:B------:R0:W-:Y:S01]  /*15690*/  @P5 STG.E.U16 desc[UR14][R4.64], R17 ;  /* 0x0000001104005986 */ /* 0x0001e2000c10150e */
[----:B------:R-:W-:Y:S01]  /*156a0*/  LEA.HI.X.SX32 R7, R0, R3, 0x1, P1 ;  /* 0x0000000300077211 */ /* 0x000fe200008f0eff */
[----:B------:R-:W-:Y:S01]  /*156b0*/  VIADD R0, R13, UR4 ;  /* 0x000000040d007c36 */ /* 0x000fe20008000000 */
[-C--:B------:R-:W-:Y:S01]  /*156c0*/  LEA R10, P6, R11, R2.reuse, 0x1 ;  /* 0x000000020b0a7211 */ /* 0x080fe200078c08ff */
[----:B------:R-:W-:Y:S01]  /*156d0*/  ULDC UR4, c[0x0][0x22c] ;  /* 0x00008b0000047ab9 */ /* 0x000fe20000000800 */
[----:B------:R-:W-:-:S02]  /*156e0*/  LEA R12, P1, R13, R2, 0x1 ;  /* 0x000000020d0c7211 */ /* 0x000fc400078208ff */
[-C--:B------:R-:W-:Y:S02]  /*156f0*/  LEA.HI.X.SX32 R11, R11, R3.reuse, 0x1, P6 ;  /* 0x000000030b0b7211 */ /* 0x080fe400030f0eff */
[-C--:B------:R-:W-:Y:S02]  /*15700*/  LEA.HI.X.SX32 R13, R13, R3.reuse, 0x1, P1 ;  /* 0x000000030d0d7211 */ /* 0x080fe400008f0eff */
[----:B------:R-:W-:Y:S02]  /*15710*/  LEA R2, P6, R0, R2, 0x1 ;  /* 0x0000000200027211 */ /* 0x000fe400078c08ff */
[----:B------:R-:W-:Y:S02]  /*15720*/  ISETP.LT.AND P1, PT, R15, UR4, !P0 ;  /* 0x000000040f007c0c */ /* 0x000fe4000c721270 */
[----:B------:R-:W-:Y:S02]  /*15730*/  ISETP.LT.AND P0, PT, R14, UR7, !P0 ;  /* 0x000000070e007c0c */ /* 0x000fe4000c701270 */
[----:B------:R-:W-:-:S02]  /*15740*/  LEA.HI.X.SX32 R3, R0, R3, 0x1, P6 ;  /* 0x0000000300037211 */ /* 0x000fc400030f0eff */
[----:B------:R-:W-:Y:S02]  /*15750*/  PRMT R0, R17, 0x7632, R0 ;  /* 0x0000763211007816 */ /* 0x000fe40000000000 */
[----:B0-----:R-:W-:-:S03]  /*15760*/  PRMT R5, R18, 0x7632, R5 ;  /* 0x0000763212057816 */ /* 0x001fc60000000005 */
[----:B------:R0:W-:Y:S04]  /*15770*/  @P4 STG.E.U16 desc[UR14][R6.64], R0 ;  /* 0x0000000006004986 */ /* 0x0001e8000c10150e */
[----:B------:R0:W-:Y:S04]  /*15780*/  @P3 STG.E.U16 desc[UR14][R8.64], R18 ;  /* 0x0000001208003986 */ /* 0x0001e8000c10150e */
[----:B------:R0:W-:Y:S04]  /*15790*/  @P2 STG.E.U16 desc[UR14][R10.64], R5 ;  /* 0x000000050a002986 */ /* 0x0001e8000c10150e */
[----:B------:R0:W-:Y:S01]  /*157a0*/  @P1 STG.E.U16 desc[UR14][R12.64], R19 ;  /* 0x000000130c001986 */ /* 0x0001e2000c10150e */
[----:B------:R-:W-:Y:S05]  /*157b0*/  @!P0 EXIT ;  /* 0x000000000000894d */ /* 0x000fea0003800000 */
[----:B0-----:R-:W-:-:S05]  /*157c0*/  PRMT R19, R19, 0x7632, R19 ;  /* 0x0000763213137816 */ /* 0x001fca0000000013 */
[----:B------:R-:W-:Y:S01]  /*157d0*/  STG.E.U16 desc[UR14][R2.64], R19 ;  /* 0x0000001302007986 */ /* 0x000fe2000c10150e */
[----:B------:R-:W-:Y:S05]  /*157e0*/  EXIT ;  /* 0x000000000000794d */ /* 0x000fea0003800000 */
.L_x_2:
[----:B------:R-:W-:-:S00]  /*157f0*/  BRA `(.L_x_2) ;  /* 0xfffffffc00fc7947 */ /* 0x000fc0000383ffff */
[----:B------:R-:W-:-:S00]  /*15800*/  NOP ;  /* 0x0000000000007918 */ /* 0x000fc00000000000 */
[----:B------:R-:W-:-:S00]  /*15810*/  NOP ;  /* 0x0000000000007918 */ /* 0x000fc00000000000 */
[----:B------:R-:W-:-:S00]  /*15820*/  NOP ;  /* 0x0000000000007918 */ /* 0x000fc00000000000 */
[----:B------:R-:W-:-:S00]  /*15830*/  NOP ;  /* 0x0000000000007918 */ /* 0x000fc00000000000 */
[----:B------:R-:W-:-:S00]  /*15840*/  NOP ;  /* 0x0000000000007918 */ /* 0x000fc00000000000 */
[----:B------:R-:W-:-:S00]  /*15850*/  NOP ;  /* 0x0000000000007918 */ /* 0x000fc00000000000 */
[----:B------:R-:W-:-:S00]  /*15860*/  NOP ;  /* 0x0000000000007918 */ /* 0x000fc00000000000 */
[----:B------:R-:W-:-:S00]  /*15870*/  NOP ;  /* 0x0000000000007918 */ /* 0x000fc00000000000 */
.L_x_3:


//--------------------- .nv.shared.matmul_kernel  --------------------------
	.section	.nv.shared.matmul_kernel,"aw",@nobits
	.sectionflags	@""
	.align	16
	.zero		1024


//--------------------- .nv.shared.reserved.0     --------------------------
	.section	.nv.shared.reserved.0,"aw",@nobits
	.weak		__nv_reservedSMEM_offset_0_alias
	.size		__nv_reservedSMEM_offset_0_alias, 0, 0
	.other		__nv_reservedSMEM_offset_0_alias,@"STO_CUDA_RESERVED_SHARED STV_DEFAULT"
__nv_reservedSMEM_offset_0_alias:
	.zero		0


//--------------------- .nv.constant0.matmul_kernel --------------------------
	.section	.nv.constant0.matmul_kernel,"a",@progbits
	.sectionflags	@""
	.align	4
.nv.constant0.matmul_kernel:
	.zero		608


//--------------------- SYMBOLS --------------------------

	.type		.nv.reservedSmem.offset0,@object
	.size		.nv.reservedSmem.offset0,0x4
